//
// Generated by NVIDIA NVVM Compiler
//
// Compiler Build ID: CL-36424714
// Cuda compilation tools, release 13.0, V13.0.88
// Based on NVVM 20.0.0
//

.version 9.0
.target sm_100
.address_size 64

	// .globl	fp32_to_bf16
.extern .shared .align 16 .b8 shared[];

.visible .entry fp32_to_bf16(
	.param .u64 .ptr .align 1 fp32_to_bf16_param_0,
	.param .u64 .ptr .align 1 fp32_to_bf16_param_1,
	.param .u32 fp32_to_bf16_param_2
)
{
	.reg .pred 	%p<2>;
	.reg .b16 	%rs<2>;
	.reg .b32 	%r<6>;
	.reg .b32 	%f<2>;
	.reg .b64 	%rd<9>;

	ld.param.u64 	%rd1, [fp32_to_bf16_param_0];
	ld.param.u64 	%rd2, [fp32_to_bf16_param_1];
	ld.param.u32 	%r2, [fp32_to_bf16_param_2];
	mov.u32 	%r3, %ctaid.x;
	mov.u32 	%r4, %ntid.x;
	mov.u32 	%r5, %tid.x;
	mad.lo.s32 	%r1, %r3, %r4, %r5;
	setp.ge.s32 	%p1, %r1, %r2;
	@%p1 bra 	$L__BB0_2;
	cvta.to.global.u64 	%rd3, %rd1;
	cvta.to.global.u64 	%rd4, %rd2;
	mul.wide.s32 	%rd5, %r1, 4;
	add.s64 	%rd6, %rd3, %rd5;
	ld.global.f32 	%f1, [%rd6];
	// begin inline asm
	{  cvt.rz.bf16.f32 %rs1, %f1;}

	// end inline asm
	mul.wide.s32 	%rd7, %r1, 2;
	add.s64 	%rd8, %rd4, %rd7;
	st.global.u16 	[%rd8], %rs1;
$L__BB0_2:
	ret;

}
	// .globl	batched_softmax
.visible .entry batched_softmax(
	.param .u64 .ptr .align 1 batched_softmax_param_0,
	.param .u32 batched_softmax_param_1,
	.param .u32 batched_softmax_param_2
)
{
	.reg .pred 	%p<32>;
	.reg .b32 	%r<70>;
	.reg .b32 	%f<67>;
	.reg .b64 	%rd<11>;

	ld.param.u64 	%rd2, [batched_softmax_param_0];
	ld.param.u32 	%r16, [batched_softmax_param_1];
	ld.param.u32 	%r17, [batched_softmax_param_2];
	mov.u32 	%r69, %tid.x;
	and.b32  	%r2, %r69, 31;
	mov.u32 	%r3, %ctaid.x;
	setp.ge.s32 	%p1, %r3, %r17;
	@%p1 bra 	$L__BB1_14;
	cvta.to.global.u64 	%rd3, %rd2;
	mul.lo.s32 	%r18, %r16, %r3;
	mul.wide.s32 	%rd4, %r18, 4;
	add.s64 	%rd1, %rd3, %rd4;
	setp.ge.s32 	%p2, %r69, %r16;
	mov.f32 	%f64, 0f007FFFFD;
	@%p2 bra 	$L__BB1_4;
	mov.f32 	%f64, 0f007FFFFD;
	mov.u32 	%r4, %ntid.x;
	mov.u32 	%r67, %r69;
$L__BB1_3:
	mul.wide.s32 	%rd5, %r67, 4;
	add.s64 	%rd6, %rd1, %rd5;
	ld.global.f32 	%f14, [%rd6];
	max.f32 	%f64, %f14, %f64;
	add.s32 	%r67, %r67, %r4;
	setp.lt.s32 	%p3, %r67, %r16;
	@%p3 bra 	$L__BB1_3;
$L__BB1_4:
	mov.b32 	%r19, %f64;
	shfl.sync.down.b32	%r20|%p4, %r19, 16, 31, -1;
	mov.b32 	%f15, %r20;
	max.f32 	%f16, %f64, %f15;
	mov.b32 	%r21, %f16;
	shfl.sync.down.b32	%r22|%p5, %r21, 8, 31, -1;
	mov.b32 	%f17, %r22;
	max.f32 	%f18, %f16, %f17;
	mov.b32 	%r23, %f18;
	shfl.sync.down.b32	%r24|%p6, %r23, 4, 31, -1;
	mov.b32 	%f19, %r24;
	max.f32 	%f20, %f18, %f19;
	mov.b32 	%r25, %f20;
	shfl.sync.down.b32	%r26|%p7, %r25, 2, 31, -1;
	mov.b32 	%f21, %r26;
	max.f32 	%f22, %f20, %f21;
	mov.b32 	%r27, %f22;
	shfl.sync.down.b32	%r28|%p8, %r27, 1, 31, -1;
	mov.b32 	%f23, %r28;
	max.f32 	%f4, %f22, %f23;
	setp.ne.s32 	%p9, %r2, 0;
	shr.u32 	%r29, %r69, 3;
	and.b32  	%r30, %r29, 124;
	mov.u32 	%r31, shared;
	add.s32 	%r7, %r31, %r30;
	@%p9 bra 	$L__BB1_6;
	st.shared.f32 	[%r7], %f4;
$L__BB1_6:
	setp.ge.s32 	%p10, %r69, %r16;
	bar.sync 	0;
	shl.b32 	%r32, %r2, 2;
	add.s32 	%r8, %r31, %r32;
	ld.shared.f32 	%f25, [%r8];
	mov.b32 	%r34, %f25;
	shfl.sync.down.b32	%r35|%p11, %r34, 16, 31, -1;
	mov.b32 	%f26, %r35;
	max.f32 	%f27, %f25, %f26;
	mov.b32 	%r36, %f27;
	shfl.sync.down.b32	%r37|%p12, %r36, 8, 31, -1;
	mov.b32 	%f28, %r37;
	max.f32 	%f29, %f27, %f28;
	mov.b32 	%r38, %f29;
	shfl.sync.down.b32	%r39|%p13, %r38, 4, 31, -1;
	mov.b32 	%f30, %r39;
	max.f32 	%f31, %f29, %f30;
	mov.b32 	%r40, %f31;
	shfl.sync.down.b32	%r41|%p14, %r40, 2, 31, -1;
	mov.b32 	%f32, %r41;
	max.f32 	%f33, %f31, %f32;
	mov.b32 	%r42, %f33;
	shfl.sync.down.b32	%r43|%p15, %r42, 1, 31, -1;
	mov.b32 	%f34, %r43;
	max.f32 	%f35, %f33, %f34;
	mov.b32 	%r44, %f35;
	shfl.sync.idx.b32	%r9|%p16, %r44, 0, 31, -1;
	mov.f32 	%f66, 0f00000000;
	@%p10 bra 	$L__BB1_9;
	mov.u32 	%r10, %ntid.x;
	mov.b32 	%f5, %r9;
	mov.f32 	%f66, 0f00000000;
	mov.u32 	%r68, %r69;
$L__BB1_8:
	mul.wide.s32 	%rd7, %r68, 4;
	add.s64 	%rd8, %rd1, %rd7;
	ld.global.f32 	%f37, [%rd8];
	sub.f32 	%f38, %f37, %f5;
	mul.f32 	%f39, %f38, 0f3FB8AA3B;
	ex2.approx.f32 	%f40, %f39;
	st.global.f32 	[%rd8], %f40;
	add.f32 	%f66, %f66, %f40;
	add.s32 	%r68, %r68, %r10;
	setp.lt.s32 	%p17, %r68, %r16;
	@%p17 bra 	$L__BB1_8;
$L__BB1_9:
	setp.ne.s32 	%p18, %r2, 0;
	mov.b32 	%r45, %f66;
	shfl.sync.down.b32	%r46|%p19, %r45, 16, 31, -1;
	mov.b32 	%f41, %r46;
	add.f32 	%f42, %f66, %f41;
	mov.b32 	%r47, %f42;
	shfl.sync.down.b32	%r48|%p20, %r47, 8, 31, -1;
	mov.b32 	%f43, %r48;
	add.f32 	%f44, %f42, %f43;
	mov.b32 	%r49, %f44;
	shfl.sync.down.b32	%r50|%p21, %r49, 4, 31, -1;
	mov.b32 	%f45, %r50;
	add.f32 	%f46, %f44, %f45;
	mov.b32 	%r51, %f46;
	shfl.sync.down.b32	%r52|%p22, %r51, 2, 31, -1;
	mov.b32 	%f47, %r52;
	add.f32 	%f48, %f46, %f47;
	mov.b32 	%r53, %f48;
	shfl.sync.down.b32	%r54|%p23, %r53, 1, 31, -1;
	mov.b32 	%f49, %r54;
	add.f32 	%f9, %f48, %f49;
	@%p18 bra 	$L__BB1_11;
	st.shared.f32 	[%r7], %f9;
$L__BB1_11:
	setp.ge.s32 	%p24, %r69, %r16;
	bar.sync 	0;
	ld.shared.f32 	%f50, [%r8];
	mov.b32 	%r55, %f50;
	shfl.sync.down.b32	%r56|%p25, %r55, 16, 31, -1;
	mov.b32 	%f51, %r56;
	add.f32 	%f52, %f50, %f51;
	mov.b32 	%r57, %f52;
	shfl.sync.down.b32	%r58|%p26, %r57, 8, 31, -1;
	mov.b32 	%f53, %r58;
	add.f32 	%f54, %f52, %f53;
	mov.b32 	%r59, %f54;
	shfl.sync.down.b32	%r60|%p27, %r59, 4, 31, -1;
	mov.b32 	%f55, %r60;
	add.f32 	%f56, %f54, %f55;
	mov.b32 	%r61, %f56;
	shfl.sync.down.b32	%r62|%p28, %r61, 2, 31, -1;
	mov.b32 	%f57, %r62;
	add.f32 	%f58, %f56, %f57;
	mov.b32 	%r63, %f58;
	shfl.sync.down.b32	%r64|%p29, %r63, 1, 31, -1;
	mov.b32 	%f59, %r64;
	add.f32 	%f60, %f58, %f59;
	mov.b32 	%r65, %f60;
	shfl.sync.idx.b32	%r66|%p30, %r65, 0, 31, -1;
	mov.b32 	%f10, %r66;
	@%p24 bra 	$L__BB1_14;
	mov.u32 	%r13, %ntid.x;
	rcp.rn.f32 	%f11, %f10;
$L__BB1_13:
	mul.wide.s32 	%rd9, %r69, 4;
	add.s64 	%rd10, %rd1, %rd9;
	ld.global.f32 	%f61, [%rd10];
	mul.f32 	%f62, %f11, %f61;
	st.global.f32 	[%rd10], %f62;
	add.s32 	%r69, %r69, %r13;
	setp.lt.s32 	%p31, %r69, %r16;
	@%p31 bra 	$L__BB1_13;
$L__BB1_14:
	ret;

}
	// .globl	swiGLU
.visible .entry swiGLU(
	.param .u64 .ptr .align 1 swiGLU_param_0,
	.param .u64 .ptr .align 1 swiGLU_param_1,
	.param .u32 swiGLU_param_2
)
{
	.reg .pred 	%p<2>;
	.reg .b32 	%r<6>;
	.reg .b32 	%f<9>;
	.reg .b64 	%rd<8>;

	ld.param.u64 	%rd1, [swiGLU_param_0];
	ld.param.u64 	%rd2, [swiGLU_param_1];
	ld.param.u32 	%r2, [swiGLU_param_2];
	mov.u32 	%r3, %ctaid.x;
	mov.u32 	%r4, %ntid.x;
	mov.u32 	%r5, %tid.x;
	mad.lo.s32 	%r1, %r3, %r4, %r5;
	setp.ge.s32 	%p1, %r1, %r2;
	@%p1 bra 	$L__BB2_2;
	cvta.to.global.u64 	%rd3, %rd1;
	cvta.to.global.u64 	%rd4, %rd2;
	mul.wide.s32 	%rd5, %r1, 4;
	add.s64 	%rd6, %rd3, %rd5;
	ld.global.f32 	%f1, [%rd6];
	mul.f32 	%f2, %f1, 0fBFB8AA3B;
	ex2.approx.f32 	%f3, %f2;
	add.f32 	%f4, %f3, 0f3F800000;
	rcp.rn.f32 	%f5, %f4;
	mul.f32 	%f6, %f1, %f5;
	add.s64 	%rd7, %rd4, %rd5;
	ld.global.f32 	%f7, [%rd7];
	mul.f32 	%f8, %f7, %f6;
	st.global.f32 	[%rd6], %f8;
$L__BB2_2:
	ret;

}
	// .globl	rope_rotary_encoding
.visible .entry rope_rotary_encoding(
	.param .u64 .ptr .align 1 rope_rotary_encoding_param_0,
	.param .u64 .ptr .align 1 rope_rotary_encoding_param_1,
	.param .u32 rope_rotary_encoding_param_2,
	.param .u32 rope_rotary_encoding_param_3,
	.param .u32 rope_rotary_encoding_param_4,
	.param .u32 rope_rotary_encoding_param_5
)
{
	.reg .pred 	%p<5>;
	.reg .b32 	%r<12>;
	.reg .b32 	%f<24>;
	.reg .b64 	%rd<9>;

	ld.param.u64 	%rd1, [rope_rotary_encoding_param_0];
	ld.param.u64 	%rd2, [rope_rotary_encoding_param_1];
	ld.param.u32 	%r7, [rope_rotary_encoding_param_2];
	ld.param.u32 	%r4, [rope_rotary_encoding_param_3];
	ld.param.u32 	%r8, [rope_rotary_encoding_param_4];
	ld.param.u32 	%r6, [rope_rotary_encoding_param_5];
	mov.u32 	%r1, %ctaid.x;
	mov.u32 	%r9, %tid.x;
	shl.b32 	%r2, %r9, 1;
	setp.ge.s32 	%p1, %r1, %r7;
	setp.ge.s32 	%p2, %r2, %r8;
	or.pred  	%p3, %p1, %p2;
	@%p3 bra 	$L__BB3_3;
	cvta.to.global.u64 	%rd3, %rd1;
	neg.s32 	%r11, %r2;
	cvt.rn.f32.s32 	%f3, %r11;
	cvt.rn.f32.u32 	%f4, %r8;
	div.rn.f32 	%f5, %f3, %f4;
	mul.f32 	%f6, %f5, 0f419773DA;
	ex2.approx.f32 	%f7, %f6;
	cvt.rn.f32.s32 	%f8, %r6;
	mul.f32 	%f9, %f7, %f8;
	cos.approx.f32 	%f1, %f9;
	sin.approx.f32 	%f2, %f9;
	mad.lo.s32 	%r3, %r8, %r1, %r2;
	mul.wide.u32 	%rd4, %r3, 4;
	add.s64 	%rd5, %rd3, %rd4;
	ld.global.f32 	%f10, [%rd5];
	ld.global.f32 	%f11, [%rd5+4];
	mul.f32 	%f12, %f1, %f10;
	mul.f32 	%f13, %f2, %f11;
	sub.f32 	%f14, %f12, %f13;
	st.global.f32 	[%rd5], %f14;
	mul.f32 	%f15, %f1, %f11;
	fma.rn.f32 	%f16, %f2, %f10, %f15;
	st.global.f32 	[%rd5+4], %f16;
	setp.ge.s32 	%p4, %r1, %r4;
	@%p4 bra 	$L__BB3_3;
	cvta.to.global.u64 	%rd6, %rd2;
	add.s64 	%rd8, %rd6, %rd4;
	ld.global.f32 	%f17, [%rd8];
	ld.global.f32 	%f18, [%rd8+4];
	mul.f32 	%f19, %f1, %f17;
	mul.f32 	%f20, %f2, %f18;
	sub.f32 	%f21, %f19, %f20;
	st.global.f32 	[%rd8], %f21;
	mul.f32 	%f22, %f1, %f18;
	fma.rn.f32 	%f23, %f2, %f17, %f22;
	st.global.f32 	[%rd8+4], %f23;
$L__BB3_3:
	ret;

}
	// .globl	rmsnorm
.visible .entry rmsnorm(
	.param .u64 .ptr .align 1 rmsnorm_param_0,
	.param .u64 .ptr .align 1 rmsnorm_param_1,
	.param .u64 .ptr .align 1 rmsnorm_param_2,
	.param .u32 rmsnorm_param_3
)
{
	.reg .pred 	%p<17>;
	.reg .b32 	%r<41>;
	.reg .b32 	%f<39>;
	.reg .b64 	%rd<13>;

	ld.param.u64 	%rd4, [rmsnorm_param_0];
	ld.param.u64 	%rd6, [rmsnorm_param_1];
	ld.param.u64 	%rd5, [rmsnorm_param_2];
	ld.param.u32 	%r9, [rmsnorm_param_3];
	cvta.to.global.u64 	%rd1, %rd6;
	mov.u32 	%r40, %tid.x;
	and.b32  	%r2, %r40, 31;
	setp.ge.s32 	%p1, %r40, %r9;
	mov.f32 	%f38, 0f00000000;
	@%p1 bra 	$L__BB4_3;
	mov.f32 	%f38, 0f00000000;
	mov.u32 	%r3, %ntid.x;
	mov.u32 	%r39, %r40;
$L__BB4_2:
	mul.wide.s32 	%rd7, %r39, 4;
	add.s64 	%rd8, %rd1, %rd7;
	ld.global.f32 	%f9, [%rd8];
	fma.rn.f32 	%f38, %f9, %f9, %f38;
	add.s32 	%r39, %r39, %r3;
	setp.lt.s32 	%p2, %r39, %r9;
	@%p2 bra 	$L__BB4_2;
$L__BB4_3:
	mov.b32 	%r10, %f38;
	shfl.sync.down.b32	%r11|%p3, %r10, 16, 31, -1;
	mov.b32 	%f10, %r11;
	add.f32 	%f11, %f38, %f10;
	mov.b32 	%r12, %f11;
	shfl.sync.down.b32	%r13|%p4, %r12, 8, 31, -1;
	mov.b32 	%f12, %r13;
	add.f32 	%f13, %f11, %f12;
	mov.b32 	%r14, %f13;
	shfl.sync.down.b32	%r15|%p5, %r14, 4, 31, -1;
	mov.b32 	%f14, %r15;
	add.f32 	%f15, %f13, %f14;
	mov.b32 	%r16, %f15;
	shfl.sync.down.b32	%r17|%p6, %r16, 2, 31, -1;
	mov.b32 	%f16, %r17;
	add.f32 	%f17, %f15, %f16;
	mov.b32 	%r18, %f17;
	shfl.sync.down.b32	%r19|%p7, %r18, 1, 31, -1;
	mov.b32 	%f18, %r19;
	add.f32 	%f4, %f17, %f18;
	setp.ne.s32 	%p8, %r2, 0;
	@%p8 bra 	$L__BB4_5;
	shr.u32 	%r20, %r40, 3;
	and.b32  	%r21, %r20, 124;
	mov.u32 	%r22, shared;
	add.s32 	%r23, %r22, %r21;
	st.shared.f32 	[%r23], %f4;
$L__BB4_5:
	setp.ge.s32 	%p9, %r40, %r9;
	bar.sync 	0;
	shl.b32 	%r24, %r2, 2;
	mov.u32 	%r25, shared;
	add.s32 	%r26, %r25, %r24;
	ld.shared.f32 	%f19, [%r26];
	mov.b32 	%r27, %f19;
	shfl.sync.down.b32	%r28|%p10, %r27, 16, 31, -1;
	mov.b32 	%f20, %r28;
	add.f32 	%f21, %f19, %f20;
	mov.b32 	%r29, %f21;
	shfl.sync.down.b32	%r30|%p11, %r29, 8, 31, -1;
	mov.b32 	%f22, %r30;
	add.f32 	%f23, %f21, %f22;
	mov.b32 	%r31, %f23;
	shfl.sync.down.b32	%r32|%p12, %r31, 4, 31, -1;
	mov.b32 	%f24, %r32;
	add.f32 	%f25, %f23, %f24;
	mov.b32 	%r33, %f25;
	shfl.sync.down.b32	%r34|%p13, %r33, 2, 31, -1;
	mov.b32 	%f26, %r34;
	add.f32 	%f27, %f25, %f26;
	mov.b32 	%r35, %f27;
	shfl.sync.down.b32	%r36|%p14, %r35, 1, 31, -1;
	mov.b32 	%f28, %r36;
	add.f32 	%f29, %f27, %f28;
	mov.b32 	%r37, %f29;
	shfl.sync.idx.b32	%r38|%p15, %r37, 0, 31, -1;
	mov.b32 	%f30, %r38;
	cvt.rn.f32.s32 	%f31, %r9;
	div.rn.f32 	%f32, %f30, %f31;
	add.f32 	%f5, %f32, 0f3727C5AC;
	@%p9 bra 	$L__BB4_8;
	mov.u32 	%r6, %ntid.x;
	cvta.to.global.u64 	%rd2, %rd5;
	cvta.to.global.u64 	%rd3, %rd4;
	rsqrt.approx.f32 	%f6, %f5;
$L__BB4_7:
	mul.wide.s32 	%rd9, %r40, 4;
	add.s64 	%rd10, %rd2, %rd9;
	ld.global.f32 	%f33, [%rd10];
	add.s64 	%rd11, %rd1, %rd9;
	ld.global.f32 	%f34, [%rd11];
	mul.f32 	%f35, %f6, %f34;
	mul.f32 	%f36, %f33, %f35;
	add.s64 	%rd12, %rd3, %rd9;
	st.global.f32 	[%rd12], %f36;
	add.s32 	%r40, %r40, %r6;
	setp.lt.s32 	%p16, %r40, %r9;
	@%p16 bra 	$L__BB4_7;
$L__BB4_8:
	ret;

}


// ===== COMPILED SASS (sm_100) =====

	.target	sm_100

	.elftype	@"ET_EXEC"


//--------------------- .note.nv.tkinfo           --------------------------
	.section	.note.nv.tkinfo,"",@"SHT_NOTE"
	.sectionflags	@"SHF_NOTE_NV_TKINFO"
	.tkinfo
        /*0018*/ 	.word	0x00000002
        /*0030*/ 	.string	""
        /*0030*/ 	.string	"ptxas"
        /*0030*/ 	.string	"Cuda compilation tools, release 13.0, V13.0.88"
        /*0030*/ 	.string	"Build cuda_13.0.r13.0/compiler.36424714_0"
        /*0030*/ 	.string	"-arch sm_100 -m 64 "



//--------------------- .note.nv.cuinfo           --------------------------
	.section	.note.nv.cuinfo,"",@"SHT_NOTE"
	.sectionflags	@"SHF_NOTE_NV_CUINFO"
        /*0018*/ 	.short	0x0002
        /*001a*/ 	.short	0x0064
        /*001c*/ 	.short	0x0082
	.zero		2


//--------------------- .nv.info                  --------------------------
	.section	.nv.info,"",@"SHT_CUDA_INFO"
	.align	4


	//----- nvinfo : EIATTR_REGCOUNT
	.align		4
        /*0000*/ 	.byte	0x04, 0x2f
        /*0002*/ 	.short	(.L_1 - .L_0)
	.align		4
.L_0:
        /*0004*/ 	.word	index@(fp32_to_bf16)
        /*0008*/ 	.word	0x0000000a


	//----- nvinfo : EIATTR_FRAME_SIZE
	.align		4
.L_1:
        /*000c*/ 	.byte	0x04, 0x11
        /*000e*/ 	.short	(.L_3 - .L_2)
	.align		4
.L_2:
        /*0010*/ 	.word	index@(fp32_to_bf16)
        /*0014*/ 	.word	0x00000000


	//----- nvinfo : EIATTR_REGCOUNT
	.align		4
.L_3:
        /*0018*/ 	.byte	0x04, 0x2f
        /*001a*/ 	.short	(.L_5 - .L_4)
	.align		4
.L_4:
        /*001c*/ 	.word	index@(batched_softmax)
        /*0020*/ 	.word	0x00000011


	//----- nvinfo : EIATTR_FRAME_SIZE
	.align		4
.L_5:
        /*0024*/ 	.byte	0x04, 0x11
        /*0026*/ 	.short	(.L_7 - .L_6)
	.align		4
.L_6:
        /*0028*/ 	.word	index@($__internal_3_$__cuda_sm20_rcp_rn_f32_slowpath)
        /*002c*/ 	.word	0x00000000


	//----- nvinfo : EIATTR_FRAME_SIZE
	.align		4
.L_7:
        /*0030*/ 	.byte	0x04, 0x11
        /*0032*/ 	.short	(.L_9 - .L_8)
	.align		4
.L_8:
        /*0034*/ 	.word	index@(batched_softmax)
        /*0038*/ 	.word	0x00000000


	//----- nvinfo : EIATTR_REGCOUNT
	.align		4
.L_9:
        /*003c*/ 	.byte	0x04, 0x2f
        /*003e*/ 	.short	(.L_11 - .L_10)
	.align		4
.L_10:
        /*0040*/ 	.word	index@(swiGLU)
        /*0044*/ 	.word	0x00000011


	//----- nvinfo : EIATTR_FRAME_SIZE
	.align		4
.L_11:
        /*0048*/ 	.byte	0x04, 0x11
        /*004a*/ 	.short	(.L_13 - .L_12)
	.align		4
.L_12:
        /*004c*/ 	.word	index@($__internal_2_$__cuda_sm20_rcp_rn_f32_slowpath)
        /*0050*/ 	.word	0x00000000


	//----- nvinfo : EIATTR_FRAME_SIZE
	.align		4
.L_13:
        /*0054*/ 	.byte	0x04, 0x11
        /*0056*/ 	.short	(.L_15 - .L_14)
	.align		4
.L_14:
        /*0058*/ 	.word	index@(swiGLU)
        /*005c*/ 	.word	0x00000000


	//----- nvinfo : EIATTR_REGCOUNT
	.align		4
.L_15:
        /*0060*/ 	.byte	0x04, 0x2f
        /*0062*/ 	.short	(.L_17 - .L_16)
	.align		4
.L_16:
        /*0064*/ 	.word	index@(rope_rotary_encoding)
        /*0068*/ 	.word	0x00000011


	//----- nvinfo : EIATTR_FRAME_SIZE
	.align		4
.L_17:
        /*006c*/ 	.byte	0x04, 0x11
        /*006e*/ 	.short	(.L_19 - .L_18)
	.align		4
.L_18:
        /*0070*/ 	.word	index@($__internal_1_$__cuda_sm3x_div_rn_noftz_f32_slowpath)
        /*0074*/ 	.word	0x00000000


	//----- nvinfo : EIATTR_FRAME_SIZE
	.align		4
.L_19:
        /*0078*/ 	.byte	0x04, 0x11
        /*007a*/ 	.short	(.L_21 - .L_20)
	.align		4
.L_20:
        /*007c*/ 	.word	index@(rope_rotary_encoding)
        /*0080*/ 	.word	0x00000000


	//----- nvinfo : EIATTR_REGCOUNT
	.align		4
.L_21:
        /*0084*/ 	.byte	0x04, 0x2f
        /*0086*/ 	.short	(.L_23 - .L_22)
	.align		4
.L_22:
        /*0088*/ 	.word	index@(rmsnorm)
        /*008c*/ 	.word	0x00000012


	//----- nvinfo : EIATTR_FRAME_SIZE
	.align		4
.L_23:
        /*0090*/ 	.byte	0x04, 0x11
        /*0092*/ 	.short	(.L_25 - .L_24)
	.align		4
.L_24:
        /*0094*/ 	.word	index@($__internal_0_$__cuda_sm3x_div_rn_noftz_f32_slowpath)
        /*0098*/ 	.word	0x00000000


	//----- nvinfo : EIATTR_FRAME_SIZE
	.align		4
.L_25:
        /*009c*/ 	.byte	0x04, 0x11
        /*009e*/ 	.short	(.L_27 - .L_26)
	.align		4
.L_26:
        /*00a0*/ 	.word	index@(rmsnorm)
        /*00a4*/ 	.word	0x00000000


	//----- nvinfo : EIATTR_MIN_STACK_SIZE
	.align		4
.L_27:
        /*00a8*/ 	.byte	0x04, 0x12
        /*00aa*/ 	.short	(.L_29 - .L_28)
	.align		4
.L_28:
        /*00ac*/ 	.word	index@(rmsnorm)
        /*00b0*/ 	.word	0x00000000


	//----- nvinfo : EIATTR_MIN_STACK_SIZE
	.align		4
.L_29:
        /*00b4*/ 	.byte	0x04, 0x12
        /*00b6*/ 	.short	(.L_31 - .L_30)
	.align		4
.L_30:
        /*00b8*/ 	.word	index@(rope_rotary_encoding)
        /*00bc*/ 	.word	0x00000000


	//----- nvinfo : EIATTR_MIN_STACK_SIZE
	.align		4
.L_31:
        /*00c0*/ 	.byte	0x04, 0x12
        /*00c2*/ 	.short	(.L_33 - .L_32)
	.align		4
.L_32:
        /*00c4*/ 	.word	index@(swiGLU)
        /*00c8*/ 	.word	0x00000000


	//----- nvinfo : EIATTR_MIN_STACK_SIZE
	.align		4
.L_33:
        /*00cc*/ 	.byte	0x04, 0x12
        /*00ce*/ 	.short	(.L_35 - .L_34)
	.align		4
.L_34:
        /*00d0*/ 	.word	index@(batched_softmax)
        /*00d4*/ 	.word	0x00000000


	//----- nvinfo : EIATTR_MIN_STACK_SIZE
	.align		4
.L_35:
        /*00d8*/ 	.byte	0x04, 0x12
        /*00da*/ 	.short	(.L_37 - .L_36)
	.align		4
.L_36:
        /*00dc*/ 	.word	index@(fp32_to_bf16)
        /*00e0*/ 	.word	0x00000000
.L_37:


//--------------------- .nv.compat                --------------------------
	.section	.nv.compat,"",@"SHT_CUDA_COMPAT_INFO"
	.align	4
        /*0000*/ 	.byte	0x02, 0x09, 0x00, 0x00, 0x02, 0x02, 0x01, 0x00, 0x02, 0x05, 0x05, 0x00, 0x03, 0x07, 0x01, 0x01
        /*0010*/ 	.byte	0x02, 0x03, 0x00, 0x00, 0x02, 0x06, 0x01, 0x00, 0x04, 0x0b, 0x08, 0x00, 0x01, 0x00, 0x00, 0x00
        /*0020*/ 	.byte	0x00, 0x00, 0x00, 0x00


//--------------------- .nv.info.rmsnorm          --------------------------
	.section	.nv.info.rmsnorm,"",@"SHT_CUDA_INFO"
	.sectionflags	@""
	.align	4


	//----- nvinfo : EIATTR_CUDA_API_VERSION
	.align		4
        /*0000*/ 	.byte	0x04, 0x37
        /*0002*/ 	.short	(.L_39 - .L_38)
.L_38:
        /*0004*/ 	.word	0x00000082


	//----- nvinfo : EIATTR_KPARAM_INFO
	.align		4
.L_39:
        /*0008*/ 	.byte	0x04, 0x17
        /*000a*/ 	.short	(.L_41 - .L_40)
.L_40:
        /*000c*/ 	.word	0x00000000
        /*0010*/ 	.short	0x0003
        /*0012*/ 	.short	0x0018
        /*0014*/ 	.byte	0x00, 0xf0, 0x11, 0x00


	//----- nvinfo : EIATTR_KPARAM_INFO
	.align		4
.L_41:
        /*0018*/ 	.byte	0x04, 0x17
        /*001a*/ 	.short	(.L_43 - .L_42)
.L_42:
        /*001c*/ 	.word	0x00000000
        /*0020*/ 	.short	0x0002
        /*0022*/ 	.short	0x0010
        /*0024*/ 	.byte	0x00, 0xf5, 0x21, 0x00


	//----- nvinfo : EIATTR_KPARAM_INFO
	.align		4
.L_43:
        /*0028*/ 	.byte	0x04, 0x17
        /*002a*/ 	.short	(.L_45 - .L_44)
.L_44:
        /*002c*/ 	.word	0x00000000
        /*0030*/ 	.short	0x0001
        /*0032*/ 	.short	0x0008
        /*0034*/ 	.byte	0x00, 0xf5, 0x21, 0x00


	//----- nvinfo : EIATTR_KPARAM_INFO
	.align		4
.L_45:
        /*0038*/ 	.byte	0x04, 0x17
        /*003a*/ 	.short	(.L_47 - .L_46)
.L_46:
        /*003c*/ 	.word	0x00000000
        /*0040*/ 	.short	0x0000
        /*0042*/ 	.short	0x0000
        /*0044*/ 	.byte	0x00, 0xf5, 0x21, 0x00


	//----- nvinfo : EIATTR_SPARSE_MMA_MASK
	.align		4
.L_47:
        /*0048*/ 	.byte	0x03, 0x50
        /*004a*/ 	.short	0x0000


	//----- nvinfo : EIATTR_MAXREG_COUNT
	.align		4
        /*004c*/ 	.byte	0x03, 0x1b
        /*004e*/ 	.short	0x00ff


	//----- nvinfo : EIATTR_NUM_BARRIERS
	.align		4
        /*0050*/ 	.byte	0x02, 0x4c
        /*0052*/ 	.byte	0x01
	.zero		1


	//----- nvinfo : EIATTR_MERCURY_ISA_VERSION
	.align		4
        /*0054*/ 	.byte	0x03, 0x5f
        /*0056*/ 	.short	0x0101


	//----- nvinfo : EIATTR_COOP_GROUP_MASK_REGIDS
	.align		4
        /*0058*/ 	.byte	0x04, 0x29
        /*005a*/ 	.short	(.L_49 - .L_48)


	//   ....[0]....
.L_48:
        /*005c*/ 	.word	0xffffffff


	//   ....[1]....
        /*0060*/ 	.word	0xffffffff


	//   ....[2]....
        /*0064*/ 	.word	0xffffffff


	//   ....[3]....
        /*0068*/ 	.word	0xffffffff


	//   ....[4]....
        /*006c*/ 	.word	0xffffffff


	//   ....[5]....
        /*0070*/ 	.word	0xffffffff


	//   ....[6]....
        /*0074*/ 	.word	0xffffffff


	//   ....[7]....
        /*0078*/ 	.word	0xffffffff


	//   ....[8]....
        /*007c*/ 	.word	0xffffffff


	//   ....[9]....
        /*0080*/ 	.word	0xffffffff


	//   ....[10]....
        /*0084*/ 	.word	0xffffffff


	//----- nvinfo : EIATTR_COOP_GROUP_INSTR_OFFSETS
	.align		4
.L_49:
        /*0088*/ 	.byte	0x04, 0x28
        /*008a*/ 	.short	(.L_51 - .L_50)


	//   ....[0]....
.L_50:
        /*008c*/ 	.word	0x00000130


	//   ....[1]....
        /*0090*/ 	.word	0x000001a0


	//   ....[2]....
        /*0094*/ 	.word	0x000001c0


	//   ....[3]....
        /*0098*/ 	.word	0x000001f0


	//   ....[4]....
        /*009c*/ 	.word	0x00000250


	//   ....[5]....
        /*00a0*/ 	.word	0x000002b0


	//   ....[6]....
        /*00a4*/ 	.word	0x000002d0


	//   ....[7]....
        /*00a8*/ 	.word	0x00000300


	//   ....[8]....
        /*00ac*/ 	.word	0x00000330


	//   ....[9]....
        /*00b0*/ 	.word	0x00000350


	//   ....[10]....
        /*00b4*/ 	.word	0x00000370


	//----- nvinfo : EIATTR_VRC_CTA_INIT_COUNT
	.align		4
.L_51:
        /*00b8*/ 	.byte	0x02, 0x4a
	.zero		1
	.zero		1


	//----- nvinfo : EIATTR_EXIT_INSTR_OFFSETS
	.align		4
        /*00bc*/ 	.byte	0x04, 0x1c
        /*00be*/ 	.short	(.L_53 - .L_52)


	//   ....[0]....
.L_52:
        /*00c0*/ 	.word	0x00000410


	//   ....[1]....
        /*00c4*/ 	.word	0x00000560


	//----- nvinfo : EIATTR_CRS_STACK_SIZE
	.align		4
.L_53:
        /*00c8*/ 	.byte	0x04, 0x1e
        /*00ca*/ 	.short	(.L_55 - .L_54)
.L_54:
        /*00cc*/ 	.word	0x00000000


	//----- nvinfo : EIATTR_CBANK_PARAM_SIZE
	.align		4
.L_55:
        /*00d0*/ 	.byte	0x03, 0x19
        /*00d2*/ 	.short	0x001c


	//----- nvinfo : EIATTR_PARAM_CBANK
	.align		4
        /*00d4*/ 	.byte	0x04, 0x0a
        /*00d6*/ 	.short	(.L_57 - .L_56)
	.align		4
.L_56:
        /*00d8*/ 	.word	index@(.nv.constant0.rmsnorm)
        /*00dc*/ 	.short	0x0380
        /*00de*/ 	.short	0x001c


	//----- nvinfo : EIATTR_SW_WAR
	.align		4
.L_57:
        /*00e0*/ 	.byte	0x04, 0x36
        /*00e2*/ 	.short	(.L_59 - .L_58)
.L_58:
        /*00e4*/ 	.word	0x00000008
.L_59:


//--------------------- .nv.info.rope_rotary_encoding --------------------------
	.section	.nv.info.rope_rotary_encoding,"",@"SHT_CUDA_INFO"
	.sectionflags	@""
	.align	4


	//----- nvinfo : EIATTR_CUDA_API_VERSION
	.align		4
        /*0000*/ 	.byte	0x04, 0x37
        /*0002*/ 	.short	(.L_61 - .L_60)
.L_60:
        /*0004*/ 	.word	0x00000082


	//----- nvinfo : EIATTR_KPARAM_INFO
	.align		4
.L_61:
        /*0008*/ 	.byte	0x04, 0x17
        /*000a*/ 	.short	(.L_63 - .L_62)
.L_62:
        /*000c*/ 	.word	0x00000000
        /*0010*/ 	.short	0x0005
        /*0012*/ 	.short	0x001c
        /*0014*/ 	.byte	0x00, 0xf0, 0x11, 0x00


	//----- nvinfo : EIATTR_KPARAM_INFO
	.align		4
.L_63:
        /*0018*/ 	.byte	0x04, 0x17
        /*001a*/ 	.short	(.L_65 - .L_64)
.L_64:
        /*001c*/ 	.word	0x00000000
        /*0020*/ 	.short	0x0004
        /*0022*/ 	.short	0x0018
        /*0024*/ 	.byte	0x00, 0xf0, 0x11, 0x00


	//----- nvinfo : EIATTR_KPARAM_INFO
	.align		4
.L_65:
        /*0028*/ 	.byte	0x04, 0x17
        /*002a*/ 	.short	(.L_67 - .L_66)
.L_66:
        /*002c*/ 	.word	0x00000000
        /*0030*/ 	.short	0x0003
        /*0032*/ 	.short	0x0014
        /*0034*/ 	.byte	0x00, 0xf0, 0x11, 0x00


	//----- nvinfo : EIATTR_KPARAM_INFO
	.align		4
.L_67:
        /*0038*/ 	.byte	0x04, 0x17
        /*003a*/ 	.short	(.L_69 - .L_68)
.L_68:
        /*003c*/ 	.word	0x00000000
        /*0040*/ 	.short	0x0002
        /*0042*/ 	.short	0x0010
        /*0044*/ 	.byte	0x00, 0xf0, 0x11, 0x00


	//----- nvinfo : EIATTR_KPARAM_INFO
	.align		4
.L_69:
        /*0048*/ 	.byte	0x04, 0x17
        /*004a*/ 	.short	(.L_71 - .L_70)
.L_70:
        /*004c*/ 	.word	0x00000000
        /*0050*/ 	.short	0x0001
        /*0052*/ 	.short	0x0008
        /*0054*/ 	.byte	0x00, 0xf5, 0x21, 0x00


	//----- nvinfo : EIATTR_KPARAM_INFO
	.align		4
.L_71:
        /*0058*/ 	.byte	0x04, 0x17
        /*005a*/ 	.short	(.L_73 - .L_72)
.L_72:
        /*005c*/ 	.word	0x00000000
        /*0060*/ 	.short	0x0000
        /*0062*/ 	.short	0x0000
        /*0064*/ 	.byte	0x00, 0xf5, 0x21, 0x00


	//----- nvinfo : EIATTR_SPARSE_MMA_MASK
	.align		4
.L_73:
        /*0068*/ 	.byte	0x03, 0x50
        /*006a*/ 	.short	0x0000


	//----- nvinfo : EIATTR_MAXREG_COUNT
	.align		4
        /*006c*/ 	.byte	0x03, 0x1b
        /*006e*/ 	.short	0x00ff


	//----- nvinfo : EIATTR_MERCURY_ISA_VERSION
	.align		4
        /*0070*/ 	.byte	0x03, 0x5f
        /*0072*/ 	.short	0x0101


	//----- nvinfo : EIATTR_VRC_CTA_INIT_COUNT
	.align		4
        /*0074*/ 	.byte	0x02, 0x4a
	.zero		1
	.zero		1


	//----- nvinfo : EIATTR_EXIT_INSTR_OFFSETS
	.align		4
        /*0078*/ 	.byte	0x04, 0x1c
        /*007a*/ 	.short	(.L_75 - .L_74)


	//   ....[0]....
.L_74:
        /*007c*/ 	.word	0x00000080


	//   ....[1]....
        /*0080*/ 	.word	0x00000320


	//   ....[2]....
        /*0084*/ 	.word	0x000003d0


	//----- nvinfo : EIATTR_CRS_STACK_SIZE
	.align		4
.L_75:
        /*0088*/ 	.byte	0x04, 0x1e
        /*008a*/ 	.short	(.L_77 - .L_76)
.L_76:
        /*008c*/ 	.word	0x00000000


	//----- nvinfo : EIATTR_CBANK_PARAM_SIZE
	.align		4
.L_77:
        /*0090*/ 	.byte	0x03, 0x19
        /*0092*/ 	.short	0x0020


	//----- nvinfo : EIATTR_PARAM_CBANK
	.align		4
        /*0094*/ 	.byte	0x04, 0x0a
        /*0096*/ 	.short	(.L_79 - .L_78)
	.align		4
.L_78:
        /*0098*/ 	.word	index@(.nv.constant0.rope_rotary_encoding)
        /*009c*/ 	.short	0x0380
        /*009e*/ 	.short	0x0020


	//----- nvinfo : EIATTR_SW_WAR
	.align		4
.L_79:
        /*00a0*/ 	.byte	0x04, 0x36
        /*00a2*/ 	.short	(.L_81 - .L_80)
.L_80:
        /*00a4*/ 	.word	0x00000008
.L_81:


//--------------------- .nv.info.swiGLU           --------------------------
	.section	.nv.info.swiGLU,"",@"SHT_CUDA_INFO"
	.sectionflags	@""
	.align	4


	//----- nvinfo : EIATTR_CUDA_API_VERSION
	.align		4
        /*0000*/ 	.byte	0x04, 0x37
        /*0002*/ 	.short	(.L_83 - .L_82)
.L_82:
        /*0004*/ 	.word	0x00000082


	//----- nvinfo : EIATTR_KPARAM_INFO
	.align		4
.L_83:
        /*0008*/ 	.byte	0x04, 0x17
        /*000a*/ 	.short	(.L_85 - .L_84)
.L_84:
        /*000c*/ 	.word	0x00000000
        /*0010*/ 	.short	0x0002
        /*0012*/ 	.short	0x0010
        /*0014*/ 	.byte	0x00, 0xf0, 0x11, 0x00


	//----- nvinfo : EIATTR_KPARAM_INFO
	.align		4
.L_85:
        /*0018*/ 	.byte	0x04, 0x17
        /*001a*/ 	.short	(.L_87 - .L_86)
.L_86:
        /*001c*/ 	.word	0x00000000
        /*0020*/ 	.short	0x0001
        /*0022*/ 	.short	0x0008
        /*0024*/ 	.byte	0x00, 0xf5, 0x21, 0x00


	//----- nvinfo : EIATTR_KPARAM_INFO
	.align		4
.L_87:
        /*0028*/ 	.byte	0x04, 0x17
        /*002a*/ 	.short	(.L_89 - .L_88)
.L_88:
        /*002c*/ 	.word	0x00000000
        /*0030*/ 	.short	0x0000
        /*0032*/ 	.short	0x0000
        /*0034*/ 	.byte	0x00, 0xf5, 0x21, 0x00


	//----- nvinfo : EIATTR_SPARSE_MMA_MASK
	.align		4
.L_89:
        /*0038*/ 	.byte	0x03, 0x50
        /*003a*/ 	.short	0x0000


	//----- nvinfo : EIATTR_MAXREG_COUNT
	.align		4
        /*003c*/ 	.byte	0x03, 0x1b
        /*003e*/ 	.short	0x00ff


	//----- nvinfo : EIATTR_MERCURY_ISA_VERSION
	.align		4
        /*0040*/ 	.byte	0x03, 0x5f
        /*0042*/ 	.short	0x0101


	//----- nvinfo : EIATTR_VRC_CTA_INIT_COUNT
	.align		4
        /*0044*/ 	.byte	0x02, 0x4a
	.zero		1
	.zero		1


	//----- nvinfo : EIATTR_EXIT_INSTR_OFFSETS
	.align		4
        /*0048*/ 	.byte	0x04, 0x1c
        /*004a*/ 	.short	(.L_91 - .L_90)


	//   ....[0]....
.L_90:
        /*004c*/ 	.word	0x00000070


	//   ....[1]....
        /*0050*/ 	.word	0x00000260


	//----- nvinfo : EIATTR_CRS_STACK_SIZE
	.align		4
.L_91:
        /*0054*/ 	.byte	0x04, 0x1e
        /*0056*/ 	.short	(.L_93 - .L_92)
.L_92:
        /*0058*/ 	.word	0x00000000


	//----- nvinfo : EIATTR_CBANK_PARAM_SIZE
	.align		4
.L_93:
        /*005c*/ 	.byte	0x03, 0x19
        /*005e*/ 	.short	0x0014


	//----- nvinfo : EIATTR_PARAM_CBANK
	.align		4
        /*0060*/ 	.byte	0x04, 0x0a
        /*0062*/ 	.short	(.L_95 - .L_94)
	.align		4
.L_94:
        /*0064*/ 	.word	index@(.nv.constant0.swiGLU)
        /*0068*/ 	.short	0x0380
        /*006a*/ 	.short	0x0014


	//----- nvinfo : EIATTR_SW_WAR
	.align		4
.L_95:
        /*006c*/ 	.byte	0x04, 0x36
        /*006e*/ 	.short	(.L_97 - .L_96)
.L_96:
        /*0070*/ 	.word	0x00000008
.L_97:


//--------------------- .nv.info.batched_softmax  --------------------------
	.section	.nv.info.batched_softmax,"",@"SHT_CUDA_INFO"
	.sectionflags	@""
	.align	4


	//----- nvinfo : EIATTR_CUDA_API_VERSION
	.align		4
        /*0000*/ 	.byte	0x04, 0x37
        /*0002*/ 	.short	(.L_99 - .L_98)
.L_98:
        /*0004*/ 	.word	0x00000082


	//----- nvinfo : EIATTR_KPARAM_INFO
	.align		4
.L_99:
        /*0008*/ 	.byte	0x04, 0x17
        /*000a*/ 	.short	(.L_101 - .L_100)
.L_100:
        /*000c*/ 	.word	0x00000000
        /*0010*/ 	.short	0x0002
        /*0012*/ 	.short	0x000c
        /*0014*/ 	.byte	0x00, 0xf0, 0x11, 0x00


	//----- nvinfo : EIATTR_KPARAM_INFO
	.align		4
.L_101:
        /*0018*/ 	.byte	0x04, 0x17
        /*001a*/ 	.short	(.L_103 - .L_102)
.L_102:
        /*001c*/ 	.word	0x00000000
        /*0020*/ 	.short	0x0001
        /*0022*/ 	.short	0x0008
        /*0024*/ 	.byte	0x00, 0xf0, 0x11, 0x00


	//----- nvinfo : EIATTR_KPARAM_INFO
	.align		4
.L_103:
        /*0028*/ 	.byte	0x04, 0x17
        /*002a*/ 	.short	(.L_105 - .L_104)
.L_104:
        /*002c*/ 	.word	0x00000000
        /*0030*/ 	.short	0x0000
        /*0032*/ 	.short	0x0000
        /*0034*/ 	.byte	0x00, 0xf5, 0x21, 0x00


	//----- nvinfo : EIATTR_SPARSE_MMA_MASK
	.align		4
.L_105:
        /*0038*/ 	.byte	0x03, 0x50
        /*003a*/ 	.short	0x0000


	//----- nvinfo : EIATTR_MAXREG_COUNT
	.align		4
        /*003c*/ 	.byte	0x03, 0x1b
        /*003e*/ 	.short	0x00ff


	//----- nvinfo : EIATTR_NUM_BARRIERS
	.align		4
        /*0040*/ 	.byte	0x02, 0x4c
        /*0042*/ 	.byte	0x01
	.zero		1


	//----- nvinfo : EIATTR_MERCURY_ISA_VERSION
	.align		4
        /*0044*/ 	.byte	0x03, 0x5f
        /*0046*/ 	.short	0x0101


	//----- nvinfo : EIATTR_COOP_GROUP_MASK_REGIDS
	.align		4
        /*0048*/ 	.byte	0x04, 0x29
        /*004a*/ 	.short	(.L_107 - .L_106)


	//   ....[0]....
.L_106:
        /*004c*/ 	.word	0xffffffff


	//   ....[1]....
        /*0050*/ 	.word	0xffffffff


	//   ....[2]....
        /*0054*/ 	.word	0xffffffff


	//   ....[3]....
        /*0058*/ 	.word	0xffffffff


	//   ....[4]....
        /*005c*/ 	.word	0xffffffff


	//   ....[5]....
        /*0060*/ 	.word	0xffffffff


	//   ....[6]....
        /*0064*/ 	.word	0xffffffff


	//   ....[7]....
        /*0068*/ 	.word	0xffffffff


	//   ....[8]....
        /*006c*/ 	.word	0xffffffff


	//   ....[9]....
        /*0070*/ 	.word	0xffffffff


	//   ....[10]....
        /*0074*/ 	.word	0xffffffff


	//   ....[11]....
        /*0078*/ 	.word	0xffffffff


	//   ....[12]....
        /*007c*/ 	.word	0xffffffff


	//   ....[13]....
        /*0080*/ 	.word	0xffffffff


	//   ....[14]....
        /*0084*/ 	.word	0xffffffff


	//   ....[15]....
        /*0088*/ 	.word	0xffffffff


	//   ....[16]....
        /*008c*/ 	.word	0xffffffff


	//   ....[17]....
        /*0090*/ 	.word	0xffffffff


	//   ....[18]....
        /*0094*/ 	.word	0xffffffff


	//   ....[19]....
        /*0098*/ 	.word	0xffffffff


	//   ....[20]....
        /*009c*/ 	.word	0xffffffff


	//   ....[21]....
        /*00a0*/ 	.word	0xffffffff


	//----- nvinfo : EIATTR_COOP_GROUP_INSTR_OFFSETS
	.align		4
.L_107:
        /*00a4*/ 	.byte	0x04, 0x28
        /*00a6*/ 	.short	(.L_109 - .L_108)


	//   ....[0]....
.L_108:
        /*00a8*/ 	.word	0x00000190


	//   ....[1]....
        /*00ac*/ 	.word	0x00000210


	//   ....[2]....
        /*00b0*/ 	.word	0x00000240


	//   ....[3]....
        /*00b4*/ 	.word	0x00000260


	//   ....[4]....
        /*00b8*/ 	.word	0x00000290


	//   ....[5]....
        /*00bc*/ 	.word	0x00000300


	//   ....[6]....
        /*00c0*/ 	.word	0x00000330


	//   ....[7]....
        /*00c4*/ 	.word	0x00000350


	//   ....[8]....
        /*00c8*/ 	.word	0x00000370


	//   ....[9]....
        /*00cc*/ 	.word	0x00000390


	//   ....[10]....
        /*00d0*/ 	.word	0x000003b0


	//   ....[11]....
        /*00d4*/ 	.word	0x000004e0


	//   ....[12]....
        /*00d8*/ 	.word	0x00000500


	//   ....[13]....
        /*00dc*/ 	.word	0x00000520


	//   ....[14]....
        /*00e0*/ 	.word	0x00000540


	//   ....[15]....
        /*00e4*/ 	.word	0x00000560


	//   ....[16]....
        /*00e8*/ 	.word	0x000005c0


	//   ....[17]....
        /*00ec*/ 	.word	0x000005e0


	//   ....[18]....
        /*00f0*/ 	.word	0x00000600


	//   ....[19]....
        /*00f4*/ 	.word	0x00000620


	//   ....[20]....
        /*00f8*/ 	.word	0x00000640


	//   ....[21]....
        /*00fc*/ 	.word	0x00000660


	//----- nvinfo : EIATTR_VRC_CTA_INIT_COUNT
	.align		4
.L_109:
        /*0100*/ 	.byte	0x02, 0x4a
	.zero		1
	.zero		1


	//----- nvinfo : EIATTR_EXIT_INSTR_OFFSETS
	.align		4
        /*0104*/ 	.byte	0x04, 0x1c
        /*0106*/ 	.short	(.L_111 - .L_110)


	//   ....[0]....
.L_110:
        /*0108*/ 	.word	0x00000040


	//   ....[1]....
        /*010c*/ 	.word	0x00000670


	//   ....[2]....
        /*0110*/ 	.word	0x000007c0


	//----- nvinfo : EIATTR_CRS_STACK_SIZE
	.align		4
.L_111:
        /*0114*/ 	.byte	0x04, 0x1e
        /*0116*/ 	.short	(.L_113 - .L_112)
.L_112:
        /*0118*/ 	.word	0x00000000


	//----- nvinfo : EIATTR_CBANK_PARAM_SIZE
	.align		4
.L_113:
        /*011c*/ 	.byte	0x03, 0x19
        /*011e*/ 	.short	0x0010


	//----- nvinfo : EIATTR_PARAM_CBANK
	.align		4
        /*0120*/ 	.byte	0x04, 0x0a
        /*0122*/ 	.short	(.L_115 - .L_114)
	.align		4
.L_114:
        /*0124*/ 	.word	index@(.nv.constant0.batched_softmax)
        /*0128*/ 	.short	0x0380
        /*012a*/ 	.short	0x0010


	//----- nvinfo : EIATTR_SW_WAR
	.align		4
.L_115:
        /*012c*/ 	.byte	0x04, 0x36
        /*012e*/ 	.short	(.L_117 - .L_116)
.L_116:
        /*0130*/ 	.word	0x00000008
.L_117:


//--------------------- .nv.info.fp32_to_bf16     --------------------------
	.section	.nv.info.fp32_to_bf16,"",@"SHT_CUDA_INFO"
	.sectionflags	@""
	.align	4


	//----- nvinfo : EIATTR_CUDA_API_VERSION
	.align		4
        /*0000*/ 	.byte	0x04, 0x37
        /*0002*/ 	.short	(.L_119 - .L_118)
.L_118:
        /*0004*/ 	.word	0x00000082


	//----- nvinfo : EIATTR_KPARAM_INFO
	.align		4
.L_119:
        /*0008*/ 	.byte	0x04, 0x17
        /*000a*/ 	.short	(.L_121 - .L_120)
.L_120:
        /*000c*/ 	.word	0x00000000
        /*0010*/ 	.short	0x0002
        /*0012*/ 	.short	0x0010
        /*0014*/ 	.byte	0x00, 0xf0, 0x11, 0x00


	//----- nvinfo : EIATTR_KPARAM_INFO
	.align		4
.L_121:
        /*0018*/ 	.byte	0x04, 0x17
        /*001a*/ 	.short	(.L_123 - .L_122)
.L_122:
        /*001c*/ 	.word	0x00000000
        /*0020*/ 	.short	0x0001
        /*0022*/ 	.short	0x0008
        /*0024*/ 	.byte	0x00, 0xf5, 0x21, 0x00


	//----- nvinfo : EIATTR_KPARAM_INFO
	.align		4
.L_123:
        /*0028*/ 	.byte	0x04, 0x17
        /*002a*/ 	.short	(.L_125 - .L_124)
.L_124:
        /*002c*/ 	.word	0x00000000
        /*0030*/ 	.short	0x0000
        /*0032*/ 	.short	0x0000
        /*0034*/ 	.byte	0x00, 0xf5, 0x21, 0x00


	//----- nvinfo : EIATTR_SPARSE_MMA_MASK
	.align		4
.L_125:
        /*0038*/ 	.byte	0x03, 0x50
        /*003a*/ 	.short	0x0000


	//----- nvinfo : EIATTR_MAXREG_COUNT
	.align		4
        /*003c*/ 	.byte	0x03, 0x1b
        /*003e*/ 	.short	0x00ff


	//----- nvinfo : EIATTR_MERCURY_ISA_VERSION
	.align		4
        /*0040*/ 	.byte	0x03, 0x5f
        /*0042*/ 	.short	0x0101


	//----- nvinfo : EIATTR_VRC_CTA_INIT_COUNT
	.align		4
        /*0044*/ 	.byte	0x02, 0x4a
	.zero		1
	.zero		1


	//----- nvinfo : EIATTR_EXIT_INSTR_OFFSETS
	.align		4
        /*0048*/ 	.byte	0x04, 0x1c
        /*004a*/ 	.short	(.L_127 - .L_126)


	//   ....[0]....
.L_126:
        /*004c*/ 	.word	0x00000070


	//   ....[1]....
        /*0050*/ 	.word	0x00000100


	//----- nvinfo : EIATTR_CBANK_PARAM_SIZE
	.align		4
.L_127:
        /*0054*/ 	.byte	0x03, 0x19
        /*0056*/ 	.short	0x0014


	//----- nvinfo : EIATTR_PARAM_CBANK
	.align		4
        /*0058*/ 	.byte	0x04, 0x0a
        /*005a*/ 	.short	(.L_129 - .L_128)
	.align		4
.L_128:
        /*005c*/ 	.word	index@(.nv.constant0.fp32_to_bf16)
        /*0060*/ 	.short	0x0380
        /*0062*/ 	.short	0x0014


	//----- nvinfo : EIATTR_SW_WAR
	.align		4
.L_129:
        /*0064*/ 	.byte	0x04, 0x36
        /*0066*/ 	.short	(.L_131 - .L_130)
.L_130:
        /*0068*/ 	.word	0x00000008
.L_131:


//--------------------- .nv.callgraph             --------------------------
	.section	.nv.callgraph,"",@"SHT_CUDA_CALLGRAPH"
	.align	4
	.sectionentsize	8
	.align		4
        /*0000*/ 	.word	0x00000000
	.align		4
        /*0004*/ 	.word	0xffffffff
	.align		4
        /*0008*/ 	.word	0x00000000
	.align		4
        /*000c*/ 	.word	0xfffffffe
	.align		4
        /*0010*/ 	.word	0x00000000
	.align		4
        /*0014*/ 	.word	0xfffffffd
	.align		4
        /*0018*/ 	.word	0x00000000
	.align		4
        /*001c*/ 	.word	0xfffffffc


//--------------------- .text.rmsnorm             --------------------------
	.section	.text.rmsnorm,"ax",@progbits
	.align	128
        .global         rmsnorm
        .type           rmsnorm,@function
        .size           rmsnorm,(.L_x_49 - rmsnorm)
        .other          rmsnorm,@"STO_CUDA_ENTRY STV_DEFAULT"
rmsnorm:
.text.rmsnorm:
[----:B------:R-:W-:Y:S01]  /*0000*/  LDC R1, c[0x0][0x37c] ;  /* 0x0000df00ff017b82 */ /* 0x000fe20000000800 */
[----:B------:R-:W0:Y:S01]  /*0010*/  S2R R2, SR_TID.X ;  /* 0x0000000000027919 */ /* 0x000e220000002100 */
[----:B------:R-:W0:Y:S01]  /*0020*/  LDCU UR8, c[0x0][0x398] ;  /* 0x00007300ff0877ac */ /* 0x000e220008000800 */
[----:B------:R-:W-:Y:S01]  /*0030*/  BSSY.RECONVERGENT B0, `(.L_x_0) ;  /* 0x000000f000007945 */ /* 0x000fe20003800200 */
[----:B------:R-:W-:Y:S01]  /*0040*/  IMAD.MOV.U32 R3, RZ, RZ, RZ ;  /* 0x000000ffff037224 */ /* 0x000fe200078e00ff */
[----:B------:R-:W1:Y:S01]  /*0050*/  LDCU.64 UR6, c[0x0][0x358] ;  /* 0x00006b00ff0677ac */ /* 0x000e620008000a00 */
[----:B0-----:R-:W-:-:S13]  /*0060*/  ISETP.GE.AND P0, PT, R2, UR8, PT ;  /* 0x0000000802007c0c */ /* 0x001fda000bf06270 */
[----:B-1----:R-:W-:Y:S05]  /*0070*/  @P0 BRA `(.L_x_1) ;  /* 0x0000000000280947 */ /* 0x002fea0003800000 */
[----:B------:R-:W0:Y:S01]  /*0080*/  LDC R0, c[0x0][0x360] ;  /* 0x0000d800ff007b82 */ /* 0x000e220000000800 */
[----:B------:R-:W-:Y:S02]  /*0090*/  IMAD.MOV.U32 R3, RZ, RZ, RZ ;  /* 0x000000ffff037224 */ /* 0x000fe400078e00ff */
[----:B------:R-:W-:-:S05]  /*00a0*/  IMAD.MOV.U32 R9, RZ, RZ, R2 ;  /* 0x000000ffff097224 */ /* 0x000fca00078e0002 */
[----:B------:R-:W1:Y:S02]  /*00b0*/  LDC.64 R6, c[0x0][0x388] ;  /* 0x0000e200ff067b82 */ /* 0x000e640000000a00 */
.L_x_2:
[----:B-1----:R-:W-:-:S06]  /*00c0*/  IMAD.WIDE R4, R9, 0x4, R6 ;  /* 0x0000000409047825 */ /* 0x002fcc00078e0206 */
[----:B------:R-:W2:Y:S01]  /*00d0*/  LDG.E R4, desc[UR6][R4.64] ;  /* 0x0000000604047981 */ /* 0x000ea2000c1e1900 */
[----:B0-----:R-:W-:-:S05]  /*00e0*/  IMAD.IADD R9, R0, 0x1, R9 ;  /* 0x0000000100097824 */ /* 0x001fca00078e0209 */
[----:B------:R-:W-:Y:S01]  /*00f0*/  ISETP.GE.AND P0, PT, R9, UR8, PT ;  /* 0x0000000809007c0c */ /* 0x000fe2000bf06270 */
[----:B--2---:R-:W-:-:S12]  /*0100*/  FFMA R3, R4, R4, R3 ;  /* 0x0000000404037223 */ /* 0x004fd80000000003 */
[----:B------:R-:W-:Y:S05]  /*0110*/  @!P0 BRA `(.L_x_2) ;  /* 0xfffffffc00e88947 */ /* 0x000fea000383ffff */
.L_x_1:
[----:B------:R-:W-:Y:S05]  /*0120*/  BSYNC.RECONVERGENT B0 ;  /* 0x0000000000007941 */ /* 0x000fea0003800200 */
.L_x_0:
[----:B------:R-:W0:Y:S01]  /*0130*/  SHFL.DOWN PT, R0, R3, 0x10, 0x1f ;  /* 0x0a001f0003007f89 */ /* 0x000e2200000e0000 */
[----:B------:R-:W1:Y:S01]  /*0140*/  S2UR UR5, SR_CgaCtaId ;  /* 0x00000000000579c3 */ /* 0x000e620000008800 */
[----:B------:R-:W-:Y:S01]  /*0150*/  UMOV UR4, 0x400 ;  /* 0x0000040000047882 */ /* 0x000fe20000000000 */
[----:B------:R-:W-:Y:S02]  /*0160*/  I2FP.F32.S32 R9, UR8 ;  /* 0x0000000800097c45 */ /* 0x000fe40008201400 */
[----:B------:R-:W-:Y:S01]  /*0170*/  ISETP.GE.AND P2, PT, R2, UR8, PT ;  /* 0x0000000802007c0c */ /* 0x000fe2000bf46270 */
[----:B0-----:R-:W-:Y:S01]  /*0180*/  FADD R4, R0, R3 ;  /* 0x0000000300047221 */ /* 0x001fe20000000000 */
[----:B-1----:R-:W-:-:S04]  /*0190*/  ULEA UR4, UR5, UR4, 0x18 ;  /* 0x0000000405047291 */ /* 0x002fc8000f8ec0ff */
[----:B------:R-:W0:Y:S02]  /*01a0*/  SHFL.DOWN PT, R5, R4, 0x8, 0x1f ;  /* 0x09001f0004057f89 */ /* 0x000e2400000e0000 */
[----:B0-----:R-:W-:-:S05]  /*01b0*/  FADD R5, R4, R5 ;  /* 0x0000000504057221 */ /* 0x001fca0000000000 */
[----:B------:R-:W0:Y:S02]  /*01c0*/  SHFL.DOWN PT, R0, R5, 0x4, 0x1f ;  /* 0x08801f0005007f89 */ /* 0x000e2400000e0000 */
[----:B0-----:R-:W-:Y:S01]  /*01d0*/  FADD R6, R5, R0 ;  /* 0x0000000005067221 */ /* 0x001fe20000000000 */
[----:B------:R-:W-:-:S04]  /*01e0*/  LOP3.LUT R0, R2, 0x1f, RZ, 0xc0, !PT ;  /* 0x0000001f02007812 */ /* 0x000fc800078ec0ff */
[----:B------:R-:W0:Y:S01]  /*01f0*/  SHFL.DOWN PT, R7, R6, 0x2, 0x1f ;  /* 0x08401f0006077f89 */ /* 0x000e2200000e0000 */
[C---:B------:R-:W-:Y:S02]  /*0200*/  ISETP.NE.AND P0, PT, R0.reuse, RZ, PT ;  /* 0x000000ff0000720c */ /* 0x040fe40003f05270 */
[----:B------:R-:W-:-:S11]  /*0210*/  LEA R0, R0, UR4, 0x2 ;  /* 0x0000000400007c11 */ /* 0x000fd6000f8e10ff */
[----:B------:R-:W-:-:S04]  /*0220*/  @!P0 SHF.R.U32.HI R3, RZ, 0x3, R2 ;  /* 0x00000003ff038819 */ /* 0x000fc80000011602 */
[----:B------:R-:W-:Y:S01]  /*0230*/  @!P0 LOP3.LUT R3, R3, 0x7c, RZ, 0xc0, !PT ;  /* 0x0000007c03038812 */ /* 0x000fe200078ec0ff */
[----:B0-----:R-:W-:-:S05]  /*0240*/  FADD R7, R6, R7 ;  /* 0x0000000706077221 */ /* 0x001fca0000000000 */
[----:B------:R-:W0:Y:S02]  /*0250*/  SHFL.DOWN PT, R8, R7, 0x1, 0x1f ;  /* 0x08201f0007087f89 */ /* 0x000e2400000e0000 */
[----:B0-----:R-:W-:-:S05]  /*0260*/  FADD R8, R7, R8 ;  /* 0x0000000807087221 */ /* 0x001fca0000000000 */
[----:B------:R0:W-:Y:S01]  /*0270*/  @!P0 STS [R3+UR4], R8 ;  /* 0x0000000803008988 */ /* 0x0001e20008000804 */
[----:B------:R-:W-:Y:S06]  /*0280*/  BAR.SYNC.DEFER_BLOCKING 0x0 ;  /* 0x0000000000007b1d */ /* 0x000fec0000010000 */
[----:B0-----:R-:W0:Y:S01]  /*0290*/  MUFU.RCP R8, R9 ;  /* 0x0000000900087308 */ /* 0x001e220000001000 */
[----:B------:R-:W1:Y:S04]  /*02a0*/  LDS R0, [R0] ;  /* 0x0000000000007984 */ /* 0x000e680000000800 */
[----:B-1----:R-:W1:Y:S02]  /*02b0*/  SHFL.DOWN PT, R5, R0, 0x10, 0x1f ;  /* 0x0a001f0000057f89 */ /* 0x002e6400000e0000 */
[----:B-1----:R-:W-:-:S05]  /*02c0*/  FADD R5, R0, R5 ;  /* 0x0000000500057221 */ /* 0x002fca0000000000 */
[----:B------:R-:W1:Y:S02]  /*02d0*/  SHFL.DOWN PT, R4, R5, 0x8, 0x1f ;  /* 0x09001f0005047f89 */ /* 0x000e6400000e0000 */
[----:B-1----:R-:W-:Y:S01]  /*02e0*/  FADD R4, R5, R4 ;  /* 0x0000000405047221 */ /* 0x002fe20000000000 */
[----:B0-----:R-:W-:-:S04]  /*02f0*/  FFMA R5, -R9, R8, 1 ;  /* 0x3f80000009057423 */ /* 0x001fc80000000108 */
[----:B------:R-:W0:Y:S01]  /*0300*/  SHFL.DOWN PT, R7, R4, 0x4, 0x1f ;  /* 0x08801f0004077f89 */ /* 0x000e2200000e0000 */
[----:B------:R-:W-:Y:S01]  /*0310*/  FFMA R5, R8, R5, R8 ;  /* 0x0000000508057223 */ /* 0x000fe20000000008 */
[----:B0-----:R-:W-:-:S05]  /*0320*/  FADD R7, R4, R7 ;  /* 0x0000000704077221 */ /* 0x001fca0000000000 */
[----:B------:R-:W0:Y:S02]  /*0330*/  SHFL.DOWN PT, R6, R7, 0x2, 0x1f ;  /* 0x08401f0007067f89 */ /* 0x000e2400000e0000 */
[----:B0-----:R-:W-:-:S05]  /*0340*/  FADD R6, R7, R6 ;  /* 0x0000000607067221 */ /* 0x001fca0000000000 */
[----:B------:R-:W0:Y:S02]  /*0350*/  SHFL.DOWN PT, R3, R6, 0x1, 0x1f ;  /* 0x08201f0006037f89 */ /* 0x000e2400000e0000 */
[----:B0-----:R-:W-:-:S05]  /*0360*/  FADD R3, R6, R3 ;  /* 0x0000000306037221 */ /* 0x001fca0000000000 */
[----:B------:R-:W0:Y:S02]  /*0370*/  SHFL.IDX PT, R0, R3, RZ, 0x1f ;  /* 0x00001fff03007589 */ /* 0x000e2400000e0000 */
[----:B0-----:R-:W0:Y:S01]  /*0380*/  FCHK P0, R0, R9 ;  /* 0x0000000900007302 */ /* 0x001e220000000000 */
[----:B------:R-:W-:-:S04]  /*0390*/  FFMA R4, R0, R5, RZ ;  /* 0x0000000500047223 */ /* 0x000fc800000000ff */
[----:B------:R-:W-:-:S04]  /*03a0*/  FFMA R7, -R9, R4, R0 ;  /* 0x0000000409077223 */ /* 0x000fc80000000100 */
[----:B------:R-:W-:Y:S01]  /*03b0*/  FFMA R4, R5, R7, R4 ;  /* 0x0000000705047223 */ /* 0x000fe20000000004 */
[----:B0-----:R-:W-:Y:S06]  /*03c0*/  @!P0 BRA `(.L_x_3) ;  /* 0x00000000000c8947 */ /* 0x001fec0003800000 */
[----:B------:R-:W-:-:S07]  /*03d0*/  MOV R4, 0x3f0 ;  /* 0x000003f000047802 */ /* 0x000fce0000000f00 */
[----:B------:R-:W-:Y:S05]  /*03e0*/  CALL.REL.NOINC `($__internal_0_$__cuda_sm3x_div_rn_noftz_f32_slowpath) ;  /* 0x0000000000607944 */ /* 0x000fea0003c00000 */
[----:B------:R-:W-:-:S07]  /*03f0*/  IMAD.MOV.U32 R4, RZ, RZ, R0 ;  /* 0x000000ffff047224 */ /* 0x000fce00078e0000 */
.L_x_3:
[----:B------:R-:W-:Y:S01]  /*0400*/  FADD R4, R4, 9.9999997473787516356e-06 ;  /* 0x3727c5ac04047421 */ /* 0x000fe20000000000 */
[----:B------:R-:W-:Y:S06]  /*0410*/  @P2 EXIT ;  /* 0x000000000000294d */ /* 0x000fec0003800000 */
[C---:B------:R-:W-:Y:S01]  /*0420*/  FSETP.GEU.AND P0, PT, |R4|.reuse, 1.175494350822287508e-38, PT ;  /* 0x008000000400780b */ /* 0x040fe20003f0e200 */
[----:B------:R-:W0:Y:S01]  /*0430*/  LDC.64 R10, c[0x0][0x390] ;  /* 0x0000e400ff0a7b82 */ /* 0x000e220000000a00 */
[----:B------:R-:W1:Y:S01]  /*0440*/  LDCU UR4, c[0x0][0x360] ;  /* 0x00006c00ff0477ac */ /* 0x000e620008000800 */
[----:B------:R-:W2:Y:S06]  /*0450*/  LDCU UR5, c[0x0][0x398] ;  /* 0x00007300ff0577ac */ /* 0x000eac0008000800 */
[----:B------:R-:W3:Y:S04]  /*0460*/  LDC.64 R12, c[0x0][0x380] ;  /* 0x0000e000ff0c7b82 */ /* 0x000ee80000000a00 */
[----:B------:R-:W-:-:S04]  /*0470*/  @!P0 FMUL R4, R4, 16777216 ;  /* 0x4b80000004048820 */ /* 0x000fc80000400000 */
[----:B------:R-:W4:Y:S01]  /*0480*/  LDC.64 R14, c[0x0][0x388] ;  /* 0x0000e200ff0e7b82 */ /* 0x000f220000000a00 */
[----:B------:R-:W5:Y:S02]  /*0490*/  MUFU.RSQ R0, R4 ;  /* 0x0000000400007308 */ /* 0x000f640000001400 */
[----:B-12--5:R-:W-:-:S07]  /*04a0*/  @!P0 FMUL R0, R0, 4096 ;  /* 0x4580000000008820 */ /* 0x026fce0000400000 */
.L_x_4:
[----:B----4-:R-:W-:-:S04]  /*04b0*/  IMAD.WIDE R6, R2, 0x4, R14 ;  /* 0x0000000402067825 */ /* 0x010fc800078e020e */
[C---:B0-----:R-:W-:Y:S02]  /*04c0*/  IMAD.WIDE R4, R2.reuse, 0x4, R10 ;  /* 0x0000000402047825 */ /* 0x041fe400078e020a */
[----:B------:R-:W2:Y:S04]  /*04d0*/  LDG.E R7, desc[UR6][R6.64] ;  /* 0x0000000606077981 */ /* 0x000ea8000c1e1900 */
[----:B------:R-:W4:Y:S01]  /*04e0*/  LDG.E R4, desc[UR6][R4.64] ;  /* 0x0000000604047981 */ /* 0x000f22000c1e1900 */
[----:B-1-3--:R-:W-:-:S04]  /*04f0*/  IMAD.WIDE R8, R2, 0x4, R12 ;  /* 0x0000000402087825 */ /* 0x00afc800078e020c */
[----:B------:R-:W-:-:S05]  /*0500*/  VIADD R2, R2, UR4 ;  /* 0x0000000402027c36 */ /* 0x000fca0008000000 */
[----:B------:R-:W-:Y:S01]  /*0510*/  ISETP.GE.AND P0, PT, R2, UR5, PT ;  /* 0x0000000502007c0c */ /* 0x000fe2000bf06270 */
[----:B--2---:R-:W-:-:S04]  /*0520*/  FMUL R3, R0, R7 ;  /* 0x0000000700037220 */ /* 0x004fc80000400000 */
[----:B----4-:R-:W-:-:S05]  /*0530*/  FMUL R3, R4, R3 ;  /* 0x0000000304037220 */ /* 0x010fca0000400000 */
[----:B------:R1:W-:Y:S03]  /*0540*/  STG.E desc[UR6][R8.64], R3 ;  /* 0x0000000308007986 */ /* 0x0003e6000c101906 */
[----:B------:R-:W-:Y:S05]  /*0550*/  @!P0 BRA `(.L_x_4) ;  /* 0xfffffffc00d48947 */ /* 0x000fea000383ffff */
[----:B------:R-:W-:Y:S05]  /*0560*/  EXIT ;  /* 0x000000000000794d */ /* 0x000fea0003800000 */
        .weak           $__internal_0_$__cuda_sm3x_div_rn_noftz_f32_slowpath
        .type           $__internal_0_$__cuda_sm3x_div_rn_noftz_f32_slowpath,@function
        .size           $__internal_0_$__cuda_sm3x_div_rn_noftz_f32_slowpath,(.L_x_49 - $__internal_0_$__cuda_sm3x_div_rn_noftz_f32_slowpath)
$__internal_0_$__cuda_sm3x_div_rn_noftz_f32_slowpath:
[----:B------:R-:W-:Y:S02]  /*0570*/  SHF.R.U32.HI R5, RZ, 0x17, R9 ;  /* 0x00000017ff057819 */ /* 0x000fe40000011609 */
[----:B------:R-:W-:Y:S02]  /*0580*/  SHF.R.U32.HI R3, RZ, 0x17, R0 ;  /* 0x00000017ff037819 */ /* 0x000fe40000011600 */
[----:B------:R-:W-:Y:S02]  /*0590*/  LOP3.LUT R6, R5, 0xff, RZ, 0xc0, !PT ;  /* 0x000000ff05067812 */ /* 0x000fe400078ec0ff */
[----:B------:R-:W-:Y:S02]  /*05a0*/  LOP3.LUT R5, R3, 0xff, RZ, 0xc0, !PT ;  /* 0x000000ff03057812 */ /* 0x000fe400078ec0ff */
[----:B------:R-:W-:Y:S01]  /*05b0*/  MOV R7, R0 ;  /* 0x0000000000077202 */ /* 0x000fe20000000f00 */
[----:B------:R-:W-:Y:S02]  /*05c0*/  VIADD R11, R6, 0xffffffff ;  /* 0xffffffff060b7836 */ /* 0x000fe40000000000 */
[----:B------:R-:W-:-:S03]  /*05d0*/  VIADD R10, R5, 0xffffffff ;  /* 0xffffffff050a7836 */ /* 0x000fc60000000000 */
[----:B------:R-:W-:-:S04]  /*05e0*/  ISETP.GT.U32.AND P0, PT, R11, 0xfd, PT ;  /* 0x000000fd0b00780c */ /* 0x000fc80003f04070 */
[----:B------:R-:W-:-:S13]  /*05f0*/  ISETP.GT.U32.OR P0, PT, R10, 0xfd, P0 ;  /* 0x000000fd0a00780c */ /* 0x000fda0000704470 */
[----:B------:R-:W-:Y:S01]  /*0600*/  @!P0 IMAD.MOV.U32 R8, RZ, RZ, RZ ;  /* 0x000000ffff088224 */ /* 0x000fe200078e00ff */
[----:B------:R-:W-:Y:S06]  /*0610*/  @!P0 BRA `(.L_x_5) ;  /* 0x0000000000608947 */ /* 0x000fec0003800000 */
[----:B------:R-:W-:Y:S01]  /*0620*/  FSETP.GTU.FTZ.AND P0, PT, |R0|, +INF , PT ;  /* 0x7f8000000000780b */ /* 0x000fe20003f1c200 */
[----:B------:R-:W-:Y:S01]  /*0630*/  IMAD.MOV.U32 R3, RZ, RZ, R9 ;  /* 0x000000ffff037224 */ /* 0x000fe200078e0009 */
[----:B------:R-:W-:-:S04]  /*0640*/  FSETP.GTU.FTZ.AND P1, PT, |R9|, +INF , PT ;  /* 0x7f8000000900780b */ /* 0x000fc80003f3c200 */
[----:B------:R-:W-:-:S13]  /*0650*/  PLOP3.LUT P0, PT, P0, P1, PT, 0xf8, 0x8f ;  /* 0x00000000008f781c */ /* 0x000fda0000703f70 */
[----:B------:R-:W-:Y:S05]  /*0660*/  @P0 BRA `(.L_x_6) ;  /* 0x0000000400440947 */ /* 0x000fea0003800000 */
[----:B------:R-:W-:-:S13]  /*0670*/  LOP3.LUT P0, RZ, R9, 0x7fffffff, R7, 0xc8, !PT ;  /* 0x7fffffff09ff7812 */ /* 0x000fda000780c807 */
[----:B------:R-:W-:Y:S05]  /*0680*/  @!P0 BRA `(.L_x_7) ;  /* 0x0000000400348947 */ /* 0x000fea0003800000 */
[C---:B------:R-:W-:Y:S02]  /*0690*/  FSETP.NEU.FTZ.AND P3, PT, |R0|.reuse, +INF , PT ;  /* 0x7f8000000000780b */ /* 0x040fe40003f7d200 */
[----:B------:R-:W-:Y:S02]  /*06a0*/  FSETP.NEU.FTZ.AND P1, PT, |R3|, +INF , PT ;  /* 0x7f8000000300780b */ /* 0x000fe40003f3d200 */
[----:B------:R-:W-:-:S11]  /*06b0*/  FSETP.NEU.FTZ.AND P0, PT, |R0|, +INF , PT ;  /* 0x7f8000000000780b */ /* 0x000fd60003f1d200 */
[----:B------:R-:W-:Y:S05]  /*06c0*/  @!P1 BRA !P3, `(.L_x_7) ;  /* 0x0000000400249947 */ /* 0x000fea0005800000 */
[----:B------:R-:W-:-:S04]  /*06d0*/  LOP3.LUT P3, RZ, R7, 0x7fffffff, RZ, 0xc0, !PT ;  /* 0x7fffffff07ff7812 */ /* 0x000fc8000786c0ff */
[----:B------:R-:W-:-:S13]  /*06e0*/  PLOP3.LUT P1, PT, P1, P3, PT, 0x2f, 0xf2 ;  /* 0x0000000000f2781c */ /* 0x000fda0000f26577 */
[----:B------:R-:W-:Y:S05]  /*06f0*/  @P1 BRA `(.L_x_8) ;  /* 0x0000000400101947 */ /* 0x000fea0003800000 */
[----:B------:R-:W-:-:S04]  /*0700*/  LOP3.LUT P1, RZ, R9, 0x7fffffff, RZ, 0xc0, !PT ;  /* 0x7fffffff09ff7812 */ /* 0x000fc8000782c0ff */
[----:B------:R-:W-:-:S13]  /*0710*/  PLOP3.LUT P0, PT, P0, P1, PT, 0x2f, 0xf2 ;  /* 0x0000000000f2781c */ /* 0x000fda0000702577 */
[----:B------:R-:W-:Y:S05]  /*0720*/  @P0 BRA `(.L_x_9) ;  /* 0x0000000000f80947 */ /* 0x000fea0003800000 */
[----:B------:R-:W-:Y:S02]  /*0730*/  ISETP.GE.AND P0, PT, R10, RZ, PT ;  /* 0x000000ff0a00720c */ /* 0x000fe40003f06270 */
[----:B------:R-:W-:-:S11]  /*0740*/  ISETP.GE.AND P1, PT, R11, RZ, PT ;  /* 0x000000ff0b00720c */ /* 0x000fd60003f26270 */
[----:B------:R-:W-:Y:S02]  /*0750*/  @P0 IMAD.MOV.U32 R8, RZ, RZ, RZ ;  /* 0x000000ffff080224 */ /* 0x000fe400078e00ff */
[----:B------:R-:W-:Y:S01]  /*0760*/  @!P0 FFMA R7, R0, 1.84467440737095516160e+19, RZ ;  /* 0x5f80000000078823 */ /* 0x000fe200000000ff */
[----:B------:R-:W-:Y:S02]  /*0770*/  @!P0 IMAD.MOV.U32 R8, RZ, RZ, -0x40 ;  /* 0xffffffc0ff088424 */ /* 0x000fe400078e00ff */
[----:B------:R-:W-:Y:S02]  /*0780*/  @!P1 FFMA R9, R3, 1.84467440737095516160e+19, RZ ;  /* 0x5f80000003099823 */ /* 0x000fe400000000ff */
[----:B------:R-:W-:-:S07]  /*0790*/  @!P1 VIADD R8, R8, 0x40 ;  /* 0x0000004008089836 */ /* 0x000fce0000000000 */
.L_x_5:
[----:B------:R-:W-:Y:S01]  /*07a0*/  LEA R0, R6, 0xc0800000, 0x17 ;  /* 0xc080000006007811 */ /* 0x000fe200078eb8ff */
[----:B------:R-:W-:-:S03]  /*07b0*/  VIADD R5, R5, 0xffffff81 ;  /* 0xffffff8105057836 */ /* 0x000fc60000000000 */
[----:B------:R-:W-:Y:S01]  /*07c0*/  IADD3 R9, PT, PT, -R0, R9, RZ ;  /* 0x0000000900097210 */ /* 0x000fe20007ffe1ff */
[C---:B------:R-:W-:Y:S01]  /*07d0*/  IMAD R0, R5.reuse, -0x800000, R7 ;  /* 0xff80000005007824 */ /* 0x040fe200078e0207 */
[----:B------:R-:W-:Y:S02]  /*07e0*/  IADD3 R5, PT, PT, R5, 0x7f, -R6 ;  /* 0x0000007f05057810 */ /* 0x000fe40007ffe806 */
[----:B------:R-:W0:Y:S01]  /*07f0*/  MUFU.RCP R3, R9 ;  /* 0x0000000900037308 */ /* 0x000e220000001000 */
[----:B------:R-:W-:Y:S02]  /*0800*/  FADD.FTZ R11, -R9, -RZ ;  /* 0x800000ff090b7221 */ /* 0x000fe40000010100 */
[----:B------:R-:W-:Y:S02]  /*0810*/  IMAD.IADD R5, R5, 0x1, R8 ;  /* 0x0000000105057824 */ /* 0x000fe400078e0208 */
[----:B0-----:R-:W-:-:S04]  /*0820*/  FFMA R10, R3, R11, 1 ;  /* 0x3f800000030a7423 */ /* 0x001fc8000000000b */
[----:B------:R-:W-:-:S04]  /*0830*/  FFMA R12, R3, R10, R3 ;  /* 0x0000000a030c7223 */ /* 0x000fc80000000003 */
[----:B------:R-:W-:-:S04]  /*0840*/  FFMA R3, R0, R12, RZ ;  /* 0x0000000c00037223 */ /* 0x000fc800000000ff */
[----:B------:R-:W-:-:S04]  /*0850*/  FFMA R10, R11, R3, R0 ;  /* 0x000000030b0a7223 */ /* 0x000fc80000000000 */
[----:B------:R-:W-:-:S04]  /*0860*/  FFMA R7, R12, R10, R3 ;  /* 0x0000000a0c077223 */ /* 0x000fc80000000003 */
[----:B------:R-:W-:-:S04]  /*0870*/  FFMA R10, R11, R7, R0 ;  /* 0x000000070b0a7223 */ /* 0x000fc80000000000 */
[----:B------:R-:W-:-:S05]  /*0880*/  FFMA R0, R12, R10, R7 ;  /* 0x0000000a0c007223 */ /* 0x000fca0000000007 */
[----:B------:R-:W-:-:S04]  /*0890*/  SHF.R.U32.HI R3, RZ, 0x17, R0 ;  /* 0x00000017ff037819 */ /* 0x000fc80000011600 */
[----:B------:R-:W-:-:S05]  /*08a0*/  LOP3.LUT R3, R3, 0xff, RZ, 0xc0, !PT ;  /* 0x000000ff03037812 */ /* 0x000fca00078ec0ff */
[----:B------:R-:W-:-:S04]  /*08b0*/  IMAD.IADD R9, R3, 0x1, R5 ;  /* 0x0000000103097824 */ /* 0x000fc800078e0205 */
[----:B------:R-:W-:-:S05]  /*08c0*/  VIADD R3, R9, 0xffffffff ;  /* 0xffffffff09037836 */ /* 0x000fca0000000000 */
[----:B------:R-:W-:-:S13]  /*08d0*/  ISETP.GE.U32.AND P0, PT, R3, 0xfe, PT ;  /* 0x000000fe0300780c */ /* 0x000fda0003f06070 */
[----:B------:R-:W-:Y:S05]  /*08e0*/  @!P0 BRA `(.L_x_10) ;  /* 0x0000000000808947 */ /* 0x000fea0003800000 */
[----:B------:R-:W-:-:S13]  /*08f0*/  ISETP.GT.AND P0, PT, R9, 0xfe, PT ;  /* 0x000000fe0900780c */ /* 0x000fda0003f04270 */
[----:B------:R-:W-:Y:S05]  /*0900*/  @P0 BRA `(.L_x_11) ;  /* 0x00000000006c0947 */ /* 0x000fea0003800000 */
[----:B------:R-:W-:-:S13]  /*0910*/  ISETP.GE.AND P0, PT, R9, 0x1, PT ;  /* 0x000000010900780c */ /* 0x000fda0003f06270 */
[----:B------:R-:W-:Y:S05]  /*0920*/  @P0 BRA `(.L_x_12) ;  /* 0x0000000000980947 */ /* 0x000fea0003800000 */
[----:B------:R-:W-:Y:S02]  /*0930*/  ISETP.GE.AND P0, PT, R9, -0x18, PT ;  /* 0xffffffe80900780c */ /* 0x000fe40003f06270 */
[----:B------:R-:W-:-:S11]  /*0940*/  LOP3.LUT R0, R0, 0x80000000, RZ, 0xc0, !PT ;  /* 0x8000000000007812 */ /* 0x000fd600078ec0ff */
[----:B------:R-:W-:Y:S05]  /*0950*/  @!P0 BRA `(.L_x_12) ;  /* 0x00000000008c8947 */ /* 0x000fea0003800000 */
[CCC-:B------:R-:W-:Y:S01]  /*0960*/  FFMA.RZ R3, R12.reuse, R10.reuse, R7.reuse ;  /* 0x0000000a0c037223 */ /* 0x1c0fe2000000c007 */
[C---:B------:R-:W-:Y:S02]  /*0970*/  VIADD R8, R9.reuse, 0x20 ;  /* 0x0000002009087836 */ /* 0x040fe40000000000 */
[CCC-:B------:R-:W-:Y:S01]  /*0980*/  FFMA.RM R6, R12.reuse, R10.reuse, R7.reuse ;  /* 0x0000000a0c067223 */ /* 0x1c0fe20000004007 */
[----:B------:R-:W-:Y:S02]  /*0990*/  ISETP.NE.AND P3, PT, R9, RZ, PT ;  /* 0x000000ff0900720c */ /* 0x000fe40003f65270 */
[----:B------:R-:W-:Y:S01]  /*09a0*/  LOP3.LUT R5, R3, 0x7fffff, RZ, 0xc0, !PT ;  /* 0x007fffff03057812 */ /* 0x000fe200078ec0ff */
[----:B------:R-:W-:Y:S01]  /*09b0*/  FFMA.RP R3, R12, R10, R7 ;  /* 0x0000000a0c037223 */ /* 0x000fe20000008007 */
[----:B------:R-:W-:Y:S02]  /*09c0*/  ISETP.NE.AND P1, PT, R9, RZ, PT ;  /* 0x000000ff0900720c */ /* 0x000fe40003f25270 */
[----:B------:R-:W-:-:S02]  /*09d0*/  LOP3.LUT R5, R5, 0x800000, RZ, 0xfc, !PT ;  /* 0x0080000005057812 */ /* 0x000fc400078efcff */
[----:B------:R-:W-:Y:S02]  /*09e0*/  IADD3 R7, PT, PT, -R9, RZ, RZ ;  /* 0x000000ff09077210 */ /* 0x000fe40007ffe1ff */
[----:B------:R-:W-:Y:S02]  /*09f0*/  SHF.L.U32 R8, R5, R8, RZ ;  /* 0x0000000805087219 */ /* 0x000fe400000006ff */
[----:B------:R-:W-:Y:S02]  /*0a00*/  FSETP.NEU.FTZ.AND P0, PT, R3, R6, PT ;  /* 0x000000060300720b */ /* 0x000fe40003f1d000 */
[----:B------:R-:W-:Y:S02]  /*0a10*/  SEL R6, R7, RZ, P3 ;  /* 0x000000ff07067207 */ /* 0x000fe40001800000 */
[----:B------:R-:W-:Y:S02]  /*0a20*/  ISETP.NE.AND P1, PT, R8, RZ, P1 ;  /* 0x000000ff0800720c */ /* 0x000fe40000f25270 */
[----:B------:R-:W-:-:S02]  /*0a30*/  SHF.R.U32.HI R6, RZ, R6, R5 ;  /* 0x00000006ff067219 */ /* 0x000fc40000011605 */
[----:B------:R-:W-:Y:S02]  /*0a40*/  PLOP3.LUT P0, PT, P0, P1, PT, 0xf8, 0x8f ;  /* 0x00000000008f781c */ /* 0x000fe40000703f70 */
[----:B------:R-:W-:Y:S02]  /*0a50*/  SHF.R.U32.HI R8, RZ, 0x1, R6 ;  /* 0x00000001ff087819 */ /* 0x000fe40000011606 */
[----:B------:R-:W-:-:S04]  /*0a60*/  SEL R3, RZ, 0x1, !P0 ;  /* 0x00000001ff037807 */ /* 0x000fc80004000000 */
[----:B------:R-:W-:-:S04]  /*0a70*/  LOP3.LUT R3, R3, 0x1, R8, 0xf8, !PT ;  /* 0x0000000103037812 */ /* 0x000fc800078ef808 */
[----:B------:R-:W-:-:S05]  /*0a80*/  LOP3.LUT R3, R3, R6, RZ, 0xc0, !PT ;  /* 0x0000000603037212 */ /* 0x000fca00078ec0ff */
[----:B------:R-:W-:-:S05]  /*0a90*/  IMAD.IADD R3, R8, 0x1, R3 ;  /* 0x0000000108037824 */ /* 0x000fca00078e0203 */
[----:B------:R-:W-:Y:S01]  /*0aa0*/  LOP3.LUT R0, R3, R0, RZ, 0xfc, !PT ;  /* 0x0000000003007212 */ /* 0x000fe200078efcff */
[----:B------:R-:W-:Y:S06]  /*0ab0*/  BRA `(.L_x_12) ;  /* 0x0000000000347947 */ /* 0x000fec0003800000 */
.L_x_11:
[----:B------:R-:W-:-:S04]  /*0ac0*/  LOP3.LUT R0, R0, 0x80000000, RZ, 0xc0, !PT ;  /* 0x8000000000007812 */ /* 0x000fc800078ec0ff */
[----:B------:R-:W-:Y:S01]  /*0ad0*/  LOP3.LUT R0, R0, 0x7f800000, RZ, 0xfc, !PT ;  /* 0x7f80000000007812 */ /* 0x000fe200078efcff */
[----:B------:R-:W-:Y:S06]  /*0ae0*/  BRA `(.L_x_12) ;  /* 0x0000000000287947 */ /* 0x000fec0003800000 */
.L_x_10:
[----:B------:R-:W-:Y:S01]  /*0af0*/  IMAD R0, R5, 0x800000, R0 ;  /* 0x0080000005007824 */ /* 0x000fe200078e0200 */
[----:B------:R-:W-:Y:S06]  /*0b00*/  BRA `(.L_x_12) ;  /* 0x0000000000207947 */ /* 0x000fec0003800000 */
.L_x_9:
[----:B------:R-:W-:-:S04]  /*0b10*/  LOP3.LUT R0, R9, 0x80000000, R7, 0x48, !PT ;  /* 0x8000000009007812 */ /* 0x000fc800078e4807 */
[----:B------:R-:W-:Y:S01]  /*0b20*/  LOP3.LUT R0, R0, 0x7f800000, RZ, 0xfc, !PT ;  /* 0x7f80000000007812 */ /* 0x000fe200078efcff */
[----:B------:R-:W-:Y:S06]  /*0b30*/  BRA `(.L_x_12) ;  /* 0x0000000000147947 */ /* 0x000fec0003800000 */
.L_x_8:
[----:B------:R-:W-:Y:S01]  /*0b40*/  LOP3.LUT R0, R9, 0x80000000, R7, 0x48, !PT ;  /* 0x8000000009007812 */ /* 0x000fe200078e4807 */
[----:B------:R-:W-:Y:S06]  /*0b50*/  BRA `(.L_x_12) ;  /* 0x00000000000c7947 */ /* 0x000fec0003800000 */
.L_x_7:
[----:B------:R-:W0:Y:S01]  /*0b60*/  MUFU.RSQ R0, -QNAN ;  /* 0xffc0000000007908 */ /* 0x000e220000001400 */
[----:B------:R-:W-:Y:S05]  /*0b70*/  BRA `(.L_x_12) ;  /* 0x0000000000047947 */ /* 0x000fea0003800000 */
.L_x_6:
[----:B------:R-:W-:-:S07]  /*0b80*/  FADD.FTZ R0, R0, R3 ;  /* 0x0000000300007221 */ /* 0x000fce0000010000 */
.L_x_12:
[----:B------:R-:W-:-:S04]  /*0b90*/  IMAD.MOV.U32 R5, RZ, RZ, 0x0 ;  /* 0x00000000ff057424 */ /* 0x000fc800078e00ff */
[----:B0-----:R-:W-:Y:S05]  /*0ba0*/  RET.REL.NODEC R4 `(rmsnorm) ;  /* 0xfffffff404147950 */ /* 0x001fea0003c3ffff */
.L_x_13:
[----:B------:R-:W-:-:S00]  /*0bb0*/  BRA `(.L_x_13) ;  /* 0xfffffffc00fc7947 */ /* 0x000fc0000383ffff */
[----:B------:R-:W-:-:S00]  /*0bc0*/  NOP ;  /* 0x0000000000007918 */ /* 0x000fc00000000000 */
        /* <DEDUP_REMOVED lines=11> */
.L_x_49:


//--------------------- .text.rope_rotary_encoding --------------------------
	.section	.text.rope_rotary_encoding,"ax",@progbits
	.align	128
        .global         rope_rotary_encoding
        .type           rope_rotary_encoding,@function
        .size           rope_rotary_encoding,(.L_x_50 - rope_rotary_encoding)
        .other          rope_rotary_encoding,@"STO_CUDA_ENTRY STV_DEFAULT"
rope_rotary_encoding:
.text.rope_rotary_encoding:
[----:B------:R-:W-:Y:S01]  /*0000*/  LDC R1, c[0x0][0x37c] ;  /* 0x0000df00ff017b82 */ /* 0x000fe20000000800 */
[----:B------:R-:W0:Y:S07]  /*0010*/  S2R R5, SR_TID.X ;  /* 0x0000000000057919 */ /* 0x000e2e0000002100 */
[----:B------:R-:W1:Y:S01]  /*0020*/  S2UR UR4, SR_CTAID.X ;  /* 0x00000000000479c3 */ /* 0x000e620000002500 */
[----:B------:R-:W2:Y:S07]  /*0030*/  LDCU UR5, c[0x0][0x398] ;  /* 0x00007300ff0577ac */ /* 0x000eae0008000800 */
[----:B------:R-:W1:Y:S01]  /*0040*/  LDC R0, c[0x0][0x390] ;  /* 0x0000e400ff007b82 */ /* 0x000e620000000800 */
[----:B0-----:R-:W-:-:S05]  /*0050*/  IMAD.SHL.U32 R5, R5, 0x2, RZ ;  /* 0x0000000205057824 */ /* 0x001fca00078e00ff */
[----:B--2---:R-:W-:-:S04]  /*0060*/  ISETP.GE.AND P0, PT, R5, UR5, PT ;  /* 0x0000000505007c0c */ /* 0x004fc8000bf06270 */
[----:B-1----:R-:W-:-:S13]  /*0070*/  ISETP.LE.OR P0, PT, R0, UR4, P0 ;  /* 0x0000000400007c0c */ /* 0x002fda0008703670 */
[----:B------:R-:W-:Y:S05]  /*0080*/  @P0 EXIT ;  /* 0x000000000000094d */ /* 0x000fea0003800000 */
[----:B------:R-:W-:Y:S01]  /*0090*/  I2FP.F32.U32 R3, UR5 ;  /* 0x0000000500037c45 */ /* 0x000fe20008201000 */
[----:B------:R-:W-:Y:S01]  /*00a0*/  IMAD.MOV R0, RZ, RZ, -R5 ;  /* 0x000000ffff007224 */ /* 0x000fe200078e0a05 */
[----:B------:R-:W0:Y:S01]  /*00b0*/  LDCU.64 UR6, c[0x0][0x358] ;  /* 0x00006b00ff0677ac */ /* 0x000e220008000a00 */
[----:B------:R-:W-:Y:S01]  /*00c0*/  BSSY.RECONVERGENT B0, `(.L_x_14) ;  /* 0x000000d000007945 */ /* 0x000fe20003800200 */
[----:B------:R-:W1:Y:S02]  /*00d0*/  MUFU.RCP R2, R3 ;  /* 0x0000000300027308 */ /* 0x000e640000001000 */
[----:B------:R-:W-:-:S06]  /*00e0*/  I2FP.F32.S32 R0, R0 ;  /* 0x0000000000007245 */ /* 0x000fcc0000201400 */
[----:B------:R-:W2:Y:S01]  /*00f0*/  FCHK P0, R0, R3 ;  /* 0x0000000300007302 */ /* 0x000ea20000000000 */
[----:B-1----:R-:W-:-:S04]  /*0100*/  FFMA R7, -R3, R2, 1 ;  /* 0x3f80000003077423 */ /* 0x002fc80000000102 */
[----:B------:R-:W-:-:S04]  /*0110*/  FFMA R7, R2, R7, R2 ;  /* 0x0000000702077223 */ /* 0x000fc80000000002 */
[----:B------:R-:W-:-:S04]  /*0120*/  FFMA R2, R0, R7, RZ ;  /* 0x0000000700027223 */ /* 0x000fc800000000ff */
[----:B------:R-:W-:-:S04]  /*0130*/  FFMA R4, -R3, R2, R0 ;  /* 0x0000000203047223 */ /* 0x000fc80000000100 */
[----:B------:R-:W-:Y:S01]  /*0140*/  FFMA R4, R7, R4, R2 ;  /* 0x0000000407047223 */ /* 0x000fe20000000002 */
[----:B0-2---:R-:W-:Y:S06]  /*0150*/  @!P0 BRA `(.L_x_15) ;  /* 0x00000000000c8947 */ /* 0x005fec0003800000 */
[----:B------:R-:W-:-:S07]  /*0160*/  MOV R2, 0x180 ;  /* 0x0000018000027802 */ /* 0x000fce0000000f00 */
[----:B------:R-:W-:Y:S05]  /*0170*/  CALL.REL.NOINC `($__internal_1_$__cuda_sm3x_div_rn_noftz_f32_slowpath) ;  /* 0x0000000000987944 */ /* 0x000fea0003c00000 */
[----:B------:R-:W-:-:S07]  /*0180*/  IMAD.MOV.U32 R4, RZ, RZ, R0 ;  /* 0x000000ffff047224 */ /* 0x000fce00078e0000 */
.L_x_15:
[----:B------:R-:W-:Y:S05]  /*0190*/  BSYNC.RECONVERGENT B0 ;  /* 0x0000000000007941 */ /* 0x000fea0003800200 */
.L_x_14:
[----:B------:R-:W0:Y:S08]  /*01a0*/  LDC.64 R8, c[0x0][0x398] ;  /* 0x0000e600ff087b82 */ /* 0x000e300000000a00 */
[----:B------:R-:W1:Y:S01]  /*01b0*/  LDC.64 R2, c[0x0][0x380] ;  /* 0x0000e000ff027b82 */ /* 0x000e620000000a00 */
[----:B------:R-:W-:-:S07]  /*01c0*/  FMUL R4, R4, 18.931568145751953125 ;  /* 0x419773da04047820 */ /* 0x000fce0000400000 */
[----:B------:R-:W2:Y:S01]  /*01d0*/  LDC R10, c[0x0][0x394] ;  /* 0x0000e500ff0a7b82 */ /* 0x000ea20000000800 */
[----:B0-----:R-:W-:-:S04]  /*01e0*/  IMAD R7, R8, UR4, R5 ;  /* 0x0000000408077c24 */ /* 0x001fc8000f8e0205 */
[----:B-1----:R-:W-:-:S05]  /*01f0*/  IMAD.WIDE.U32 R2, R7, 0x4, R2 ;  /* 0x0000000407027825 */ /* 0x002fca00078e0002 */
[----:B------:R-:W3:Y:S04]  /*0200*/  LDG.E R8, desc[UR6][R2.64+0x4] ;  /* 0x0000040602087981 */ /* 0x000ee8000c1e1900 */
[----:B------:R-:W4:Y:S01]  /*0210*/  LDG.E R6, desc[UR6][R2.64] ;  /* 0x0000000602067981 */ /* 0x000f22000c1e1900 */
[----:B------:R-:W-:Y:S02]  /*0220*/  FSETP.GEU.AND P0, PT, R4, -126, PT ;  /* 0xc2fc00000400780b */ /* 0x000fe40003f0e000 */
[----:B------:R-:W-:-:S11]  /*0230*/  I2FP.F32.S32 R5, R9 ;  /* 0x0000000900057245 */ /* 0x000fd60000201400 */
[----:B------:R-:W-:-:S04]  /*0240*/  @!P0 FMUL R4, R4, 0.5 ;  /* 0x3f00000004048820 */ /* 0x000fc80000400000 */
[----:B------:R-:W0:Y:S02]  /*0250*/  MUFU.EX2 R0, R4 ;  /* 0x0000000400007308 */ /* 0x000e240000000800 */
[----:B0-----:R-:W-:Y:S01]  /*0260*/  @!P0 FMUL R0, R0, R0 ;  /* 0x0000000000008220 */ /* 0x001fe20000400000 */
[----:B--2---:R-:W-:-:S03]  /*0270*/  ISETP.LE.AND P0, PT, R10, UR4, PT ;  /* 0x000000040a007c0c */ /* 0x004fc6000bf03270 */
[----:B------:R-:W-:-:S04]  /*0280*/  FMUL R5, R0, R5 ;  /* 0x0000000500057220 */ /* 0x000fc80000400000 */
[----:B------:R-:W-:-:S04]  /*0290*/  FMUL.RZ R0, R5, 0.15915493667125701904 ;  /* 0x3e22f98305007820 */ /* 0x000fc8000040c000 */
[----:B------:R-:W3:Y:S08]  /*02a0*/  MUFU.SIN R14, R0 ;  /* 0x00000000000e7308 */ /* 0x000ef00000000400 */
[----:B------:R-:W0:Y:S01]  /*02b0*/  MUFU.COS R12, R0 ;  /* 0x00000000000c7308 */ /* 0x000e220000000000 */
[-C--:B---3--:R-:W-:Y:S01]  /*02c0*/  FMUL R5, R14, R8.reuse ;  /* 0x000000080e057220 */ /* 0x088fe20000400000 */
[----:B0-----:R-:W-:-:S03]  /*02d0*/  FMUL R9, R12, R8 ;  /* 0x000000080c097220 */ /* 0x001fc60000400000 */
[-C--:B----4-:R-:W-:Y:S01]  /*02e0*/  FFMA R5, R12, R6.reuse, -R5 ;  /* 0x000000060c057223 */ /* 0x090fe20000000805 */
[----:B------:R-:W-:-:S04]  /*02f0*/  FFMA R9, R14, R6, R9 ;  /* 0x000000060e097223 */ /* 0x000fc80000000009 */
[----:B------:R0:W-:Y:S04]  /*0300*/  STG.E desc[UR6][R2.64], R5 ;  /* 0x0000000502007986 */ /* 0x0001e8000c101906 */
[----:B------:R0:W-:Y:S01]  /*0310*/  STG.E desc[UR6][R2.64+0x4], R9 ;  /* 0x0000040902007986 */ /* 0x0001e2000c101906 */
[----:B------:R-:W-:Y:S05]  /*0320*/  @P0 EXIT ;  /* 0x000000000000094d */ /* 0x000fea0003800000 */
[----:B0-----:R-:W0:Y:S02]  /*0330*/  LDC.64 R2, c[0x0][0x388] ;  /* 0x0000e200ff027b82 */ /* 0x001e240000000a00 */
[----:B0-----:R-:W-:-:S05]  /*0340*/  IMAD.WIDE.U32 R2, R7, 0x4, R2 ;  /* 0x0000000407027825 */ /* 0x001fca00078e0002 */
[----:B------:R-:W2:Y:S04]  /*0350*/  LDG.E R4, desc[UR6][R2.64+0x4] ;  /* 0x0000040602047981 */ /* 0x000ea8000c1e1900 */
[----:B------:R-:W3:Y:S01]  /*0360*/  LDG.E R0, desc[UR6][R2.64] ;  /* 0x0000000602007981 */ /* 0x000ee2000c1e1900 */
[-C--:B--2---:R-:W-:Y:S01]  /*0370*/  FMUL R5, R14, R4.reuse ;  /* 0x000000040e057220 */ /* 0x084fe20000400000 */
[----:B------:R-:W-:-:S03]  /*0380*/  FMUL R7, R12, R4 ;  /* 0x000000040c077220 */ /* 0x000fc60000400000 */
[-C--:B---3--:R-:W-:Y:S01]  /*0390*/  FFMA R5, R12, R0.reuse, -R5 ;  /* 0x000000000c057223 */ /* 0x088fe20000000805 */
[----:B------:R-:W-:-:S04]  /*03a0*/  FFMA R7, R14, R0, R7 ;  /* 0x000000000e077223 */ /* 0x000fc80000000007 */
[----:B------:R-:W-:Y:S04]  /*03b0*/  STG.E desc[UR6][R2.64], R5 ;  /* 0x0000000502007986 */ /* 0x000fe8000c101906 */
[----:B------:R-:W-:Y:S01]  /*03c0*/  STG.E desc[UR6][R2.64+0x4], R7 ;  /* 0x0000040702007986 */ /* 0x000fe2000c101906 */
[----:B------:R-:W-:Y:S05]  /*03d0*/  EXIT ;  /* 0x000000000000794d */ /* 0x000fea0003800000 */
        .weak           $__internal_1_$__cuda_sm3x_div_rn_noftz_f32_slowpath
        .type           $__internal_1_$__cuda_sm3x_div_rn_noftz_f32_slowpath,@function
        .size           $__internal_1_$__cuda_sm3x_div_rn_noftz_f32_slowpath,(.L_x_50 - $__internal_1_$__cuda_sm3x_div_rn_noftz_f32_slowpath)
$__internal_1_$__cuda_sm3x_div_rn_noftz_f32_slowpath:
[--C-:B------:R-:W-:Y:S01]  /*03e0*/  SHF.R.U32.HI R6, RZ, 0x17, R3.reuse ;  /* 0x00000017ff067819 */ /* 0x100fe20000011603 */
[----:B------:R-:W-:Y:S01]  /*03f0*/  BSSY.RECONVERGENT B1, `(.L_x_16) ;  /* 0x0000064000017945 */ /* 0x000fe20003800200 */
[--C-:B------:R-:W-:Y:S01]  /*0400*/  SHF.R.U32.HI R4, RZ, 0x17, R0.reuse ;  /* 0x00000017ff047819 */ /* 0x100fe20000011600 */
[----:B------:R-:W-:Y:S01]  /*0410*/  IMAD.MOV.U32 R7, RZ, RZ, R0 ;  /* 0x000000ffff077224 */ /* 0x000fe200078e0000 */
[----:B------:R-:W-:Y:S01]  /*0420*/  LOP3.LUT R6, R6, 0xff, RZ, 0xc0, !PT ;  /* 0x000000ff06067812 */ /* 0x000fe200078ec0ff */
[----:B------:R-:W-:Y:S01]  /*0430*/  IMAD.MOV.U32 R8, RZ, RZ, R3 ;  /* 0x000000ffff087224 */ /* 0x000fe200078e0003 */
[----:B------:R-:W-:-:S03]  /*0440*/  LOP3.LUT R4, R4, 0xff, RZ, 0xc0, !PT ;  /* 0x000000ff04047812 */ /* 0x000fc600078ec0ff */
[----:B------:R-:W-:Y:S02]  /*0450*/  VIADD R11, R6, 0xffffffff ;  /* 0xffffffff060b7836 */ /* 0x000fe40000000000 */
[----:B------:R-:W-:-:S03]  /*0460*/  VIADD R10, R4, 0xffffffff ;  /* 0xffffffff040a7836 */ /* 0x000fc60000000000 */
[----:B------:R-:W-:-:S04]  /*0470*/  ISETP.GT.U32.AND P0, PT, R11, 0xfd, PT ;  /* 0x000000fd0b00780c */ /* 0x000fc80003f04070 */
[----:B------:R-:W-:-:S13]  /*0480*/  ISETP.GT.U32.OR P0, PT, R10, 0xfd, P0 ;  /* 0x000000fd0a00780c */ /* 0x000fda0000704470 */
[----:B------:R-:W-:Y:S01]  /*0490*/  @!P0 IMAD.MOV.U32 R9, RZ, RZ, RZ ;  /* 0x000000ffff098224 */ /* 0x000fe200078e00ff */
[----:B------:R-:W-:Y:S06]  /*04a0*/  @!P0 BRA `(.L_x_17) ;  /* 0x00000000005c8947 */ /* 0x000fec0003800000 */
[----:B------:R-:W-:Y:S02]  /*04b0*/  FSETP.GTU.FTZ.AND P0, PT, |R0|, +INF , PT ;  /* 0x7f8000000000780b */ /* 0x000fe40003f1c200 */
        /* <DEDUP_REMOVED lines=20> */
[----:B------:R-:W-:-:S03]  /*0600*/  @!P1 FFMA R8, R3, 1.84467440737095516160e+19, RZ ;  /* 0x5f80000003089823 */ /* 0x000fc600000000ff */
[----:B------:R-:W-:-:S07]  /*0610*/  @!P1 IADD3 R9, PT, PT, R9, 0x40, RZ ;  /* 0x0000004009099810 */ /* 0x000fce0007ffe0ff */
.L_x_17:
[----:B------:R-:W-:Y:S01]  /*0620*/  LEA R3, R6, 0xc0800000, 0x17 ;  /* 0xc080000006037811 */ /* 0x000fe200078eb8ff */
[----:B------:R-:W-:Y:S01]  /*0630*/  VIADD R4, R4, 0xffffff81 ;  /* 0xffffff8104047836 */ /* 0x000fe20000000000 */
[----:B------:R-:W-:Y:S03]  /*0640*/  BSSY.RECONVERGENT B2, `(.L_x_22) ;  /* 0x0000035000027945 */ /* 0x000fe60003800200 */
[----:B------:R-:W-:Y:S02]  /*0650*/  IMAD.IADD R3, R8, 0x1, -R3 ;  /* 0x0000000108037824 */ /* 0x000fe400078e0a03 */
[C---:B------:R-:W-:Y:S01]  /*0660*/  IMAD R0, R4.reuse, -0x800000, R7 ;  /* 0xff80000004007824 */ /* 0x040fe200078e0207 */
[----:B------:R-:W-:Y:S01]  /*0670*/  IADD3 R4, PT, PT, R4, 0x7f, -R6 ;  /* 0x0000007f04047810 */ /* 0x000fe20007ffe806 */
[----:B------:R-:W0:Y:S01]  /*0680*/  MUFU.RCP R8, R3 ;  /* 0x0000000300087308 */ /* 0x000e220000001000 */
[----:B------:R-:W-:-:S03]  /*0690*/  FADD.FTZ R11, -R3, -RZ ;  /* 0x800000ff030b7221 */ /* 0x000fc60000010100 */
        /* <DEDUP_REMOVED lines=22> */
[CCC-:B------:R-:W-:Y:S01]  /*0800*/  FFMA.RM R4, R10.reuse, R8.reuse, R7.reuse ;  /* 0x000000080a047223 */ /* 0x1c0fe20000004007 */
[C---:B------:R-:W-:Y:S02]  /*0810*/  ISETP.NE.AND P2, PT, R9.reuse, RZ, PT ;  /* 0x000000ff0900720c */ /* 0x040fe40003f45270 */
[----:B------:R-:W-:Y:S02]  /*0820*/  ISETP.NE.AND P1, PT, R9, RZ, PT ;  /* 0x000000ff0900720c */ /* 0x000fe40003f25270 */
[----:B------:R-:W-:Y:S01]  /*0830*/  LOP3.LUT R6, R3, 0x7fffff, RZ, 0xc0, !PT ;  /* 0x007fffff03067812 */ /* 0x000fe200078ec0ff */
[----:B------:R-:W-:Y:S01]  /*0840*/  FFMA.RP R3, R10, R8, R7 ;  /* 0x000000080a037223 */ /* 0x000fe20000008007 */
[----:B------:R-:W-:Y:S01]  /*0850*/  IADD3 R7, PT, PT, R9, 0x20, RZ ;  /* 0x0000002009077810 */ /* 0x000fe20007ffe0ff */
[----:B------:R-:W-:Y:S01]  /*0860*/  IMAD.MOV R8, RZ, RZ, -R9 ;  /* 0x000000ffff087224 */ /* 0x000fe200078e0a09 */
[----:B------:R-:W-:-:S02]  /*0870*/  LOP3.LUT R6, R6, 0x800000, RZ, 0xfc, !PT ;  /* 0x0080000006067812 */ /* 0x000fc400078efcff */
[----:B------:R-:W-:Y:S02]  /*0880*/  FSETP.NEU.FTZ.AND P0, PT, R3, R4, PT ;  /* 0x000000040300720b */ /* 0x000fe40003f1d000 */
[----:B------:R-:W-:Y:S02]  /*0890*/  SHF.L.U32 R7, R6, R7, RZ ;  /* 0x0000000706077219 */ /* 0x000fe400000006ff */
[----:B------:R-:W-:Y:S02]  /*08a0*/  SEL R3, R8, RZ, P2 ;  /* 0x000000ff08037207 */ /* 0x000fe40001000000 */
[----:B------:R-:W-:Y:S02]  /*08b0*/  ISETP.NE.AND P1, PT, R7, RZ, P1 ;  /* 0x000000ff0700720c */ /* 0x000fe40000f25270 */
[----:B------:R-:W-:Y:S02]  /*08c0*/  SHF.R.U32.HI R3, RZ, R3, R6 ;  /* 0x00000003ff037219 */ /* 0x000fe40000011606 */
[----:B------:R-:W-:-:S02]  /*08d0*/  PLOP3.LUT P0, PT, P0, P1, PT, 0xf8, 0x8f ;  /* 0x00000000008f781c */ /* 0x000fc40000703f70 */
[----:B------:R-:W-:Y:S02]  /*08e0*/  SHF.R.U32.HI R7, RZ, 0x1, R3 ;  /* 0x00000001ff077819 */ /* 0x000fe40000011603 */
[----:B------:R-:W-:-:S04]  /*08f0*/  SEL R4, RZ, 0x1, !P0 ;  /* 0x00000001ff047807 */ /* 0x000fc80004000000 */
[----:B------:R-:W-:-:S04]  /*0900*/  LOP3.LUT R4, R4, 0x1, R7, 0xf8, !PT ;  /* 0x0000000104047812 */ /* 0x000fc800078ef807 */
[----:B------:R-:W-:-:S05]  /*0910*/  LOP3.LUT R4, R4, R3, RZ, 0xc0, !PT ;  /* 0x0000000304047212 */ /* 0x000fca00078ec0ff */
[----:B------:R-:W-:-:S05]  /*0920*/  IMAD.IADD R7, R7, 0x1, R4 ;  /* 0x0000000107077824 */ /* 0x000fca00078e0204 */
[----:B------:R-:W-:Y:S01]  /*0930*/  LOP3.LUT R0, R7, R0, RZ, 0xfc, !PT ;  /* 0x0000000007007212 */ /* 0x000fe200078efcff */
[----:B------:R-:W-:Y:S06]  /*0940*/  BRA `(.L_x_25) ;  /* 0x0000000000107947 */ /* 0x000fec0003800000 */
.L_x_24:
[----:B------:R-:W-:-:S04]  /*0950*/  LOP3.LUT R0, R0, 0x80000000, RZ, 0xc0, !PT ;  /* 0x8000000000007812 */ /* 0x000fc800078ec0ff */
[----:B------:R-:W-:Y:S01]  /*0960*/  LOP3.LUT R0, R0, 0x7f800000, RZ, 0xfc, !PT ;  /* 0x7f80000000007812 */ /* 0x000fe200078efcff */
[----:B------:R-:W-:Y:S06]  /*0970*/  BRA `(.L_x_25) ;  /* 0x0000000000047947 */ /* 0x000fec0003800000 */
.L_x_23:
[----:B------:R-:W-:-:S07]  /*0980*/  IMAD R0, R4, 0x800000, R0 ;  /* 0x0080000004007824 */ /* 0x000fce00078e0200 */
.L_x_25:
[----:B------:R-:W-:Y:S05]  /*0990*/  BSYNC.RECONVERGENT B2 ;  /* 0x0000000000027941 */ /* 0x000fea0003800200 */
.L_x_22:
[----:B------:R-:W-:Y:S05]  /*09a0*/  BRA `(.L_x_26) ;  /* 0x0000000000207947 */ /* 0x000fea0003800000 */
.L_x_21:
[----:B------:R-:W-:-:S04]  /*09b0*/  LOP3.LUT R0, R8, 0x80000000, R7, 0x48, !PT ;  /* 0x8000000008007812 */ /* 0x000fc800078e4807 */
[----:B------:R-:W-:Y:S01]  /*09c0*/  LOP3.LUT R0, R0, 0x7f800000, RZ, 0xfc, !PT ;  /* 0x7f80000000007812 */ /* 0x000fe200078efcff */
[----:B------:R-:W-:Y:S06]  /*09d0*/  BRA `(.L_x_26) ;  /* 0x0000000000147947 */ /* 0x000fec0003800000 */
.L_x_20:
[----:B------:R-:W-:Y:S01]  /*09e0*/  LOP3.LUT R0, R8, 0x80000000, R7, 0x48, !PT ;  /* 0x8000000008007812 */ /* 0x000fe200078e4807 */
[----:B------:R-:W-:Y:S06]  /*09f0*/  BRA `(.L_x_26) ;  /* 0x00000000000c7947 */ /* 0x000fec0003800000 */
.L_x_19:
[----:B------:R-:W0:Y:S01]  /*0a00*/  MUFU.RSQ R0, -QNAN ;  /* 0xffc0000000007908 */ /* 0x000e220000001400 */
[----:B------:R-:W-:Y:S05]  /*0a10*/  BRA `(.L_x_26) ;  /* 0x0000000000047947 */ /* 0x000fea0003800000 */
.L_x_18:
[----:B------:R-:W-:-:S07]  /*0a20*/  FADD.FTZ R0, R0, R3 ;  /* 0x0000000300007221 */ /* 0x000fce0000010000 */
.L_x_26:
[----:B------:R-:W-:Y:S05]  /*0a30*/  BSYNC.RECONVERGENT B1 ;  /* 0x0000000000017941 */ /* 0x000fea0003800200 */
.L_x_16:
[----:B------:R-:W-:-:S04]  /*0a40*/  IMAD.MOV.U32 R3, RZ, RZ, 0x0 ;  /* 0x00000000ff037424 */ /* 0x000fc800078e00ff */
[----:B0-----:R-:W-:Y:S05]  /*0a50*/  RET.REL.NODEC R2 `(rope_rotary_encoding) ;  /* 0xfffffff402687950 */ /* 0x001fea0003c3ffff */
.L_x_27:
        /* <DEDUP_REMOVED lines=10> */
.L_x_50:


//--------------------- .text.swiGLU              --------------------------
	.section	.text.swiGLU,"ax",@progbits
	.align	128
        .global         swiGLU
        .type           swiGLU,@function
        .size           swiGLU,(.L_x_51 - swiGLU)
        .other          swiGLU,@"STO_CUDA_ENTRY STV_DEFAULT"
swiGLU:
.text.swiGLU:
[----:B------:R-:W-:Y:S01]  /*0000*/  LDC R1, c[0x0][0x37c] ;  /* 0x0000df00ff017b82 */ /* 0x000fe20000000800 */
[----:B------:R-:W0:Y:S07]  /*0010*/  S2R R3, SR_TID.X ;  /* 0x0000000000037919 */ /* 0x000e2e0000002100 */
[----:B------:R-:W0:Y:S01]  /*0020*/  S2UR UR4, SR_CTAID.X ;  /* 0x00000000000479c3 */ /* 0x000e220000002500 */
[----:B------:R-:W1:Y:S07]  /*0030*/  LDCU UR5, c[0x0][0x390] ;  /* 0x00007200ff0577ac */ /* 0x000e6e0008000800 */
[----:B------:R-:W0:Y:S02]  /*0040*/  LDC R6, c[0x0][0x360] ;  /* 0x0000d800ff067b82 */ /* 0x000e240000000800 */
[----:B0-----:R-:W-:-:S05]  /*0050*/  IMAD R6, R6, UR4, R3 ;  /* 0x0000000406067c24 */ /* 0x001fca000f8e0203 */
[----:B-1----:R-:W-:-:S13]  /*0060*/  ISETP.GE.AND P0, PT, R6, UR5, PT ;  /* 0x0000000506007c0c */ /* 0x002fda000bf06270 */
[----:B------:R-:W-:Y:S05]  /*0070*/  @P0 EXIT ;  /* 0x000000000000094d */ /* 0x000fea0003800000 */
[----:B------:R-:W0:Y:S01]  /*0080*/  LDC.64 R4, c[0x0][0x380] ;  /* 0x0000e000ff047b82 */ /* 0x000e220000000a00 */
[----:B------:R-:W1:Y:S01]  /*0090*/  LDCU.64 UR4, c[0x0][0x358] ;  /* 0x00006b00ff0477ac */ /* 0x000e620008000a00 */
[----:B0-----:R-:W-:-:S05]  /*00a0*/  IMAD.WIDE R4, R6, 0x4, R4 ;  /* 0x0000000406047825 */ /* 0x001fca00078e0204 */
[----:B-1----:R-:W2:Y:S01]  /*00b0*/  LDG.E R3, desc[UR4][R4.64] ;  /* 0x0000000404037981 */ /* 0x002ea2000c1e1900 */
[----:B------:R-:W-:Y:S01]  /*00c0*/  BSSY.RECONVERGENT B0, `(.L_x_28) ;  /* 0x0000013000007945 */ /* 0x000fe20003800200 */
[----:B--2---:R-:W-:-:S05]  /*00d0*/  FMUL R0, R3, -1.4426950216293334961 ;  /* 0xbfb8aa3b03007820 */ /* 0x004fca0000400000 */
[----:B------:R-:W-:-:S13]  /*00e0*/  FSETP.GEU.AND P0, PT, R0, -126, PT ;  /* 0xc2fc00000000780b */ /* 0x000fda0003f0e000 */
[----:B------:R-:W-:-:S04]  /*00f0*/  @!P0 FMUL R0, R0, 0.5 ;  /* 0x3f00000000008820 */ /* 0x000fc80000400000 */
[----:B------:R-:W0:Y:S02]  /*0100*/  MUFU.EX2 R2, R0 ;  /* 0x0000000000027308 */ /* 0x000e240000000800 */
[----:B0-----:R-:W-:-:S04]  /*0110*/  @!P0 FMUL R2, R2, R2 ;  /* 0x0000000202028220 */ /* 0x001fc80000400000 */
[----:B------:R-:W-:-:S04]  /*0120*/  FADD R0, R2, 1 ;  /* 0x3f80000002007421 */ /* 0x000fc80000000000 */
[----:B------:R-:W-:-:S05]  /*0130*/  VIADD R2, R0, 0x1800000 ;  /* 0x0180000000027836 */ /* 0x000fca0000000000 */
[----:B------:R-:W-:-:S04]  /*0140*/  LOP3.LUT R2, R2, 0x7f800000, RZ, 0xc0, !PT ;  /* 0x7f80000002027812 */ /* 0x000fc800078ec0ff */
[----:B------:R-:W-:-:S13]  /*0150*/  ISETP.GT.U32.AND P0, PT, R2, 0x1ffffff, PT ;  /* 0x01ffffff0200780c */ /* 0x000fda0003f04070 */
[----:B------:R-:W-:Y:S05]  /*0160*/  @P0 BRA `(.L_x_29) ;  /* 0x0000000000100947 */ /* 0x000fea0003800000 */
[----:B------:R-:W-:-:S07]  /*0170*/  MOV R8, 0x190 ;  /* 0x0000019000087802 */ /* 0x000fce0000000f00 */
[----:B------:R-:W-:Y:S05]  /*0180*/  CALL.REL.NOINC `($__internal_2_$__cuda_sm20_rcp_rn_f32_slowpath) ;  /* 0x0000000000387944 */ /* 0x000fea0003c00000 */
[----:B------:R-:W-:Y:S01]  /*0190*/  IMAD.MOV.U32 R2, RZ, RZ, R7 ;  /* 0x000000ffff027224 */ /* 0x000fe200078e0007 */
[----:B------:R-:W-:Y:S06]  /*01a0*/  BRA `(.L_x_30) ;  /* 0x0000000000107947 */ /* 0x000fec0003800000 */
.L_x_29:
[----:B------:R-:W0:Y:S02]  /*01b0*/  MUFU.RCP R7, R0 ;  /* 0x0000000000077308 */ /* 0x000e240000001000 */
[----:B0-----:R-:W-:-:S04]  /*01c0*/  FFMA R2, R0, R7, -1 ;  /* 0xbf80000000027423 */ /* 0x001fc80000000007 */
[----:B------:R-:W-:-:S04]  /*01d0*/  FADD.FTZ R2, -R2, -RZ ;  /* 0x800000ff02027221 */ /* 0x000fc80000010100 */
[----:B------:R-:W-:-:S07]  /*01e0*/  FFMA R2, R7, R2, R7 ;  /* 0x0000000207027223 */ /* 0x000fce0000000007 */
.L_x_30:
[----:B------:R-:W-:Y:S05]  /*01f0*/  BSYNC.RECONVERGENT B0 ;  /* 0x0000000000007941 */ /* 0x000fea0003800200 */
.L_x_28:
[----:B------:R-:W0:Y:S02]  /*0200*/  LDC.64 R8, c[0x0][0x388] ;  /* 0x0000e200ff087b82 */ /* 0x000e240000000a00 */
[----:B0-----:R-:W-:-:S06]  /*0210*/  IMAD.WIDE R6, R6, 0x4, R8 ;  /* 0x0000000406067825 */ /* 0x001fcc00078e0208 */
[----:B------:R-:W2:Y:S01]  /*0220*/  LDG.E R7, desc[UR4][R6.64] ;  /* 0x0000000406077981 */ /* 0x000ea2000c1e1900 */
[----:B------:R-:W-:-:S04]  /*0230*/  FMUL R2, R3, R2 ;  /* 0x0000000203027220 */ /* 0x000fc80000400000 */
[----:B--2---:R-:W-:-:S05]  /*0240*/  FMUL R3, R2, R7 ;  /* 0x0000000702037220 */ /* 0x004fca0000400000 */
[----:B------:R-:W-:Y:S01]  /*0250*/  STG.E desc[UR4][R4.64], R3 ;  /* 0x0000000304007986 */ /* 0x000fe2000c101904 */
[----:B------:R-:W-:Y:S05]  /*0260*/  EXIT ;  /* 0x000000000000794d */ /* 0x000fea0003800000 */
        .weak           $__internal_2_$__cuda_sm20_rcp_rn_f32_slowpath
        .type           $__internal_2_$__cuda_sm20_rcp_rn_f32_slowpath,@function
        .size           $__internal_2_$__cuda_sm20_rcp_rn_f32_slowpath,(.L_x_51 - $__internal_2_$__cuda_sm20_rcp_rn_f32_slowpath)
$__internal_2_$__cuda_sm20_rcp_rn_f32_slowpath:
[----:B------:R-:W-:Y:S01]  /*0270*/  IMAD.SHL.U32 R2, R0, 0x2, RZ ;  /* 0x0000000200027824 */ /* 0x000fe200078e00ff */
[----:B------:R-:W-:Y:S04]  /*0280*/  BSSY.RECONVERGENT B1, `(.L_x_31) ;  /* 0x0000030000017945 */ /* 0x000fe80003800200 */
[----:B------:R-:W-:-:S04]  /*0290*/  SHF.R.U32.HI R2, RZ, 0x18, R2 ;  /* 0x00000018ff027819 */ /* 0x000fc80000011602 */
[----:B------:R-:W-:-:S13]  /*02a0*/  ISETP.NE.U32.AND P0, PT, R2, RZ, PT ;  /* 0x000000ff0200720c */ /* 0x000fda0003f05070 */
[----:B------:R-:W-:Y:S05]  /*02b0*/  @P0 BRA `(.L_x_32) ;  /* 0x0000000000280947 */ /* 0x000fea0003800000 */
[----:B------:R-:W-:-:S04]  /*02c0*/  SHF.L.U32 R2, R0, 0x1, RZ ;  /* 0x0000000100027819 */ /* 0x000fc800000006ff */
[----:B------:R-:W-:-:S13]  /*02d0*/  ISETP.NE.AND P0, PT, R2, RZ, PT ;  /* 0x000000ff0200720c */ /* 0x000fda0003f05270 */
[----:B------:R-:W-:Y:S01]  /*02e0*/  @P0 FFMA R9, R0, 1.84467440737095516160e+19, RZ ;  /* 0x5f80000000090823 */ /* 0x000fe200000000ff */
[----:B------:R-:W-:Y:S08]  /*02f0*/  @!P0 MUFU.RCP R7, R0 ;  /* 0x0000000000078308 */ /* 0x000ff00000001000 */
[----:B------:R-:W0:Y:S02]  /*0300*/  @P0 MUFU.RCP R2, R9 ;  /* 0x0000000900020308 */ /* 0x000e240000001000 */
[----:B0-----:R-:W-:-:S04]  /*0310*/  @P0 FFMA R10, R9, R2, -1 ;  /* 0xbf800000090a0423 */ /* 0x001fc80000000002 */
[----:B------:R-:W-:-:S04]  /*0320*/  @P0 FADD.FTZ R11, -R10, -RZ ;  /* 0x800000ff0a0b0221 */ /* 0x000fc80000010100 */
[----:B------:R-:W-:-:S04]  /*0330*/  @P0 FFMA R2, R2, R11, R2 ;  /* 0x0000000b02020223 */ /* 0x000fc80000000002 */
[----:B------:R-:W-:Y:S01]  /*0340*/  @P0 FFMA R7, R2, 1.84467440737095516160e+19, RZ ;  /* 0x5f80000002070823 */ /* 0x000fe200000000ff */
[----:B------:R-:W-:Y:S06]  /*0350*/  BRA `(.L_x_33) ;  /* 0x0000000000887947 */ /* 0x000fec0003800000 */
.L_x_32:
[----:B------:R-:W-:-:S05]  /*0360*/  VIADD R7, R2, 0xffffff03 ;  /* 0xffffff0302077836 */ /* 0x000fca0000000000 */
[----:B------:R-:W-:-:S13]  /*0370*/  ISETP.GT.U32.AND P0, PT, R7, 0x1, PT ;  /* 0x000000010700780c */ /* 0x000fda0003f04070 */
[----:B------:R-:W-:Y:S05]  /*0380*/  @P0 BRA `(.L_x_34) ;  /* 0x0000000000780947 */ /* 0x000fea0003800000 */
[----:B------:R-:W-:Y:S01]  /*0390*/  LOP3.LUT R9, R0, 0x7fffff, RZ, 0xc0, !PT ;  /* 0x007fffff00097812 */ /* 0x000fe200078ec0ff */
[----:B------:R-:W-:-:S03]  /*03a0*/  IMAD.MOV.U32 R14, RZ, RZ, 0x3 ;  /* 0x00000003ff0e7424 */ /* 0x000fc600078e00ff */
[----:B------:R-:W-:Y:S02]  /*03b0*/  LOP3.LUT R9, R9, 0x3f800000, RZ, 0xfc, !PT ;  /* 0x3f80000009097812 */ /* 0x000fe400078efcff */
[----:B------:R-:W-:Y:S02]  /*03c0*/  SHF.L.U32 R13, R14, R7, RZ ;  /* 0x000000070e0d7219 */ /* 0x000fe400000006ff */
[----:B------:R-:W0:Y:S02]  /*03d0*/  MUFU.RCP R10, R9 ;  /* 0x00000009000a7308 */ /* 0x000e240000001000 */
[----:B0-----:R-:W-:-:S04]  /*03e0*/  FFMA R11, R9, R10, -1 ;  /* 0xbf800000090b7423 */ /* 0x001fc8000000000a */
[----:B------:R-:W-:-:S04]  /*03f0*/  FADD.FTZ R11, -R11, -RZ ;  /* 0x800000ff0b0b7221 */ /* 0x000fc80000010100 */
[CCC-:B------:R-:W-:Y:S01]  /*0400*/  FFMA.RM R12, R10.reuse, R11.reuse, R10.reuse ;  /* 0x0000000b0a0c7223 */ /* 0x1c0fe2000000400a */
[----:B------:R-:W-:-:S04]  /*0410*/  FFMA.RP R11, R10, R11, R10 ;  /* 0x0000000b0a0b7223 */ /* 0x000fc8000000800a */
[C---:B------:R-:W-:Y:S02]  /*0420*/  LOP3.LUT R10, R12.reuse, 0x7fffff, RZ, 0xc0, !PT ;  /* 0x007fffff0c0a7812 */ /* 0x040fe400078ec0ff */
[----:B------:R-:W-:Y:S02]  /*0430*/  FSETP.NEU.FTZ.AND P0, PT, R12, R11, PT ;  /* 0x0000000b0c00720b */ /* 0x000fe40003f1d000 */
[----:B------:R-:W-:Y:S02]  /*0440*/  LOP3.LUT R10, R10, 0x800000, RZ, 0xfc, !PT ;  /* 0x008000000a0a7812 */ /* 0x000fe400078efcff */
[----:B------:R-:W-:Y:S02]  /*0450*/  SEL R11, RZ, 0xffffffff, !P0 ;  /* 0xffffffffff0b7807 */ /* 0x000fe40004000000 */
[----:B------:R-:W-:Y:S02]  /*0460*/  LOP3.LUT R12, R13, R10, RZ, 0xc0, !PT ;  /* 0x0000000a0d0c7212 */ /* 0x000fe400078ec0ff */
[----:B------:R-:W-:-:S02]  /*0470*/  IADD3 R11, PT, PT, -R11, RZ, RZ ;  /* 0x000000ff0b0b7210 */ /* 0x000fc40007ffe1ff */
[-C--:B------:R-:W-:Y:S02]  /*0480*/  SHF.R.U32.HI R12, RZ, R7.reuse, R12 ;  /* 0x00000007ff0c7219 */ /* 0x080fe4000001160c */
[----:B------:R-:W-:Y:S02]  /*0490*/  LOP3.LUT P1, RZ, R11, R7, R10, 0xf8, !PT ;  /* 0x000000070bff7212 */ /* 0x000fe4000782f80a */
[C---:B------:R-:W-:Y:S02]  /*04a0*/  LOP3.LUT P0, RZ, R12.reuse, 0x1, RZ, 0xc0, !PT ;  /* 0x000000010cff7812 */ /* 0x040fe4000780c0ff */
[----:B------:R-:W-:-:S04]  /*04b0*/  LOP3.LUT P2, RZ, R12, 0x2, RZ, 0xc0, !PT ;  /* 0x000000020cff7812 */ /* 0x000fc8000784c0ff */
[----:B------:R-:W-:Y:S02]  /*04c0*/  PLOP3.LUT P0, PT, P0, P1, P2, 0xe0, 0x0 ;  /* 0x000000000000781c */ /* 0x000fe40000703c20 */
[----:B------:R-:W-:Y:S02]  /*04d0*/  LOP3.LUT P1, RZ, R0, 0x7fffff, RZ, 0xc0, !PT ;  /* 0x007fffff00ff7812 */ /* 0x000fe4000782c0ff */
[----:B------:R-:W-:-:S05]  /*04e0*/  SEL R7, RZ, 0x1, !P0 ;  /* 0x00000001ff077807 */ /* 0x000fca0004000000 */
[----:B------:R-:W-:-:S05]  /*04f0*/  IMAD.MOV R7, RZ, RZ, -R7 ;  /* 0x000000ffff077224 */ /* 0x000fca00078e0a07 */
[----:B------:R-:W-:Y:S01]  /*0500*/  ISETP.GE.AND P0, PT, R7, RZ, PT ;  /* 0x000000ff0700720c */ /* 0x000fe20003f06270 */
[----:B------:R-:W-:-:S05]  /*0510*/  VIADD R7, R2, 0xffffff04 ;  /* 0xffffff0402077836 */ /* 0x000fca0000000000 */
[----:B------:R-:W-:-:S07]  /*0520*/  SHF.R.U32.HI R7, RZ, R7, R10 ;  /* 0x00000007ff077219 */ /* 0x000fce000001160a */
[----:B------:R-:W-:-:S05]  /*0530*/  @!P0 IADD3 R7, PT, PT, R7, 0x1, RZ ;  /* 0x0000000107078810 */ /* 0x000fca0007ffe0ff */
[----:B------:R-:W-:-:S05]  /*0540*/  @!P1 IMAD.SHL.U32 R7, R7, 0x2, RZ ;  /* 0x0000000207079824 */ /* 0x000fca00078e00ff */
[----:B------:R-:W-:Y:S01]  /*0550*/  LOP3.LUT R7, R7, 0x80000000, R0, 0xf8, !PT ;  /* 0x8000000007077812 */ /* 0x000fe200078ef800 */
[----:B------:R-:W-:Y:S06]  /*0560*/  BRA `(.L_x_33) ;  /* 0x0000000000047947 */ /* 0x000fec0003800000 */
.L_x_34:
[----:B------:R0:W1:Y:S02]  /*0570*/  MUFU.RCP R7, R0 ;  /* 0x0000000000077308 */ /* 0x0000640000001000 */
.L_x_33:
[----:B------:R-:W-:Y:S05]  /*0580*/  BSYNC.RECONVERGENT B1 ;  /* 0x0000000000017941 */ /* 0x000fea0003800200 */
.L_x_31:
[----:B------:R-:W-:-:S04]  /*0590*/  HFMA2 R9, -RZ, RZ, 0, 0 ;  /* 0x00000000ff097431 */ /* 0x000fc800000001ff */
[----:B01----:R-:W-:Y:S05]  /*05a0*/  RET.REL.NODEC R8 `(swiGLU) ;  /* 0xfffffff808947950 */ /* 0x003fea0003c3ffff */
.L_x_35:
        /* <DEDUP_REMOVED lines=13> */
.L_x_51:


//--------------------- .text.batched_softmax     --------------------------
	.section	.text.batched_softmax,"ax",@progbits
	.align	128
        .global         batched_softmax
        .type           batched_softmax,@function
        .size           batched_softmax,(.L_x_52 - batched_softmax)
        .other          batched_softmax,@"STO_CUDA_ENTRY STV_DEFAULT"
batched_softmax:
.text.batched_softmax:
[----:B------:R-:W-:Y:S08]  /*0000*/  LDC R1, c[0x0][0x37c] ;  /* 0x0000df00ff017b82 */ /* 0x000ff00000000800 */
[----:B------:R-:W0:Y:S08]  /*0010*/  S2UR UR4, SR_CTAID.X ;  /* 0x00000000000479c3 */ /* 0x000e300000002500 */
[----:B------:R-:W0:Y:S02]  /*0020*/  LDC R0, c[0x0][0x38c] ;  /* 0x0000e300ff007b82 */ /* 0x000e240000000800 */
[----:B0-----:R-:W-:-:S13]  /*0030*/  ISETP.LE.AND P0, PT, R0, UR4, PT ;  /* 0x0000000400007c0c */ /* 0x001fda000bf03270 */
[----:B------:R-:W-:Y:S05]  /*0040*/  @P0 EXIT ;  /* 0x000000000000094d */ /* 0x000fea0003800000 */
[----:B------:R-:W0:Y:S01]  /*0050*/  S2R R5, SR_TID.X ;  /* 0x0000000000057919 */ /* 0x000e220000002100 */
[----:B------:R-:W1:Y:S01]  /*0060*/  LDC R0, c[0x0][0x388] ;  /* 0x0000e200ff007b82 */ /* 0x000e620000000800 */
[----:B------:R-:W2:Y:S01]  /*0070*/  LDCU.64 UR6, c[0x0][0x358] ;  /* 0x00006b00ff0677ac */ /* 0x000ea20008000a00 */
[----:B------:R-:W-:Y:S01]  /*0080*/  BSSY.RECONVERGENT B0, `(.L_x_36) ;  /* 0x0000010000007945 */ /* 0x000fe20003800200 */
[----:B------:R-:W-:-:S05]  /*0090*/  IMAD.MOV.U32 R4, RZ, RZ, 0x7ffffd ;  /* 0x007ffffdff047424 */ /* 0x000fca00078e00ff */
[----:B------:R-:W3:Y:S01]  /*00a0*/  LDC.64 R2, c[0x0][0x380] ;  /* 0x0000e000ff027b82 */ /* 0x000ee20000000a00 */
[----:B-1----:R-:W-:Y:S01]  /*00b0*/  IMAD R7, R0, UR4, RZ ;  /* 0x0000000400077c24 */ /* 0x002fe2000f8e02ff */
[----:B0-----:R-:W-:-:S03]  /*00c0*/  ISETP.GE.AND P0, PT, R5, R0, PT ;  /* 0x000000000500720c */ /* 0x001fc60003f06270 */
[----:B---3--:R-:W-:-:S10]  /*00d0*/  IMAD.WIDE R2, R7, 0x4, R2 ;  /* 0x0000000407027825 */ /* 0x008fd400078e0202 */
[----:B--2---:R-:W-:Y:S05]  /*00e0*/  @P0 BRA `(.L_x_37) ;  /* 0x0000000000240947 */ /* 0x004fea0003800000 */
[----:B------:R-:W0:Y:S01]  /*00f0*/  LDC R8, c[0x0][0x360] ;  /* 0x0000d800ff087b82 */ /* 0x000e220000000800 */
[----:B------:R-:W-:Y:S02]  /*0100*/  IMAD.MOV.U32 R4, RZ, RZ, 0x7ffffd ;  /* 0x007ffffdff047424 */ /* 0x000fe400078e00ff */
[----:B------:R-:W-:-:S07]  /*0110*/  IMAD.MOV.U32 R9, RZ, RZ, R5 ;  /* 0x000000ffff097224 */ /* 0x000fce00078e0005 */
.L_x_38:
[----:B------:R-:W-:-:S06]  /*0120*/  IMAD.WIDE R6, R9, 0x4, R2 ;  /* 0x0000000409067825 */ /* 0x000fcc00078e0202 */
[----:B------:R-:W2:Y:S01]  /*0130*/  LDG.E R7, desc[UR6][R6.64] ;  /* 0x0000000606077981 */ /* 0x000ea2000c1e1900 */
[----:B0-----:R-:W-:-:S05]  /*0140*/  IMAD.IADD R9, R8, 0x1, R9 ;  /* 0x0000000108097824 */ /* 0x001fca00078e0209 */
[----:B------:R-:W-:Y:S02]  /*0150*/  ISETP.GE.AND P0, PT, R9, R0, PT ;  /* 0x000000000900720c */ /* 0x000fe40003f06270 */
[----:B--2---:R-:W-:-:S11]  /*0160*/  FMNMX R4, R7, R4, !PT ;  /* 0x0000000407047209 */ /* 0x004fd60007800000 */
[----:B------:R-:W-:Y:S05]  /*0170*/  @!P0 BRA `(.L_x_38) ;  /* 0xfffffffc00e88947 */ /* 0x000fea000383ffff */
.L_x_37:
[----:B------:R-:W-:Y:S05]  /*0180*/  BSYNC.RECONVERGENT B0 ;  /* 0x0000000000007941 */ /* 0x000fea0003800200 */
.L_x_36:
[----:B------:R-:W0:Y:S01]  /*0190*/  SHFL.DOWN PT, R7, R4, 0x10, 0x1f ;  /* 0x0a001f0004077f89 */ /* 0x000e2200000e0000 */
[----:B------:R-:W1:Y:S01]  /*01a0*/  S2UR UR5, SR_CgaCtaId ;  /* 0x00000000000579c3 */ /* 0x000e620000008800 */
[----:B------:R-:W-:Y:S01]  /*01b0*/  UMOV UR4, 0x400 ;  /* 0x0000040000047882 */ /* 0x000fe20000000000 */
[----:B------:R-:W-:Y:S01]  /*01c0*/  ISETP.GE.AND P1, PT, R5, R0, PT ;  /* 0x000000000500720c */ /* 0x000fe20003f26270 */
[----:B------:R-:W-:Y:S01]  /*01d0*/  BSSY.RECONVERGENT B0, `(.L_x_39) ;  /* 0x0000030000007945 */ /* 0x000fe20003800200 */
[----:B0-----:R-:W-:Y:S01]  /*01e0*/  FMNMX R7, R7, R4, !PT ;  /* 0x0000000407077209 */ /* 0x001fe20007800000 */
[----:B-1----:R-:W-:Y:S01]  /*01f0*/  ULEA UR4, UR5, UR4, 0x18 ;  /* 0x0000000405047291 */ /* 0x002fe2000f8ec0ff */
[----:B------:R-:W-:-:S03]  /*0200*/  SHF.R.U32.HI R4, RZ, 0x3, R5 ;  /* 0x00000003ff047819 */ /* 0x000fc60000011605 */
[----:B------:R-:W0:Y:S01]  /*0210*/  SHFL.DOWN PT, R6, R7, 0x8, 0x1f ;  /* 0x09001f0007067f89 */ /* 0x000e2200000e0000 */
[----:B------:R-:W-:Y:S02]  /*0220*/  LOP3.LUT R4, R4, 0x7c, RZ, 0xc0, !PT ;  /* 0x0000007c04047812 */ /* 0x000fe400078ec0ff */
[----:B0-----:R-:W-:-:S05]  /*0230*/  FMNMX R8, R7, R6, !PT ;  /* 0x0000000607087209 */ /* 0x001fca0007800000 */
[----:B------:R-:W0:Y:S02]  /*0240*/  SHFL.DOWN PT, R9, R8, 0x4, 0x1f ;  /* 0x08801f0008097f89 */ /* 0x000e2400000e0000 */
[----:B0-----:R-:W-:-:S05]  /*0250*/  FMNMX R9, R8, R9, !PT ;  /* 0x0000000908097209 */ /* 0x001fca0007800000 */
[----:B------:R-:W0:Y:S02]  /*0260*/  SHFL.DOWN PT, R6, R9, 0x2, 0x1f ;  /* 0x08401f0009067f89 */ /* 0x000e2400000e0000 */
[----:B0-----:R-:W-:Y:S02]  /*0270*/  FMNMX R10, R9, R6, !PT ;  /* 0x00000006090a7209 */ /* 0x001fe40007800000 */
[----:B------:R-:W-:-:S03]  /*0280*/  LOP3.LUT R6, R5, 0x1f, RZ, 0xc0, !PT ;  /* 0x0000001f05067812 */ /* 0x000fc600078ec0ff */
[----:B------:R-:W0:Y:S01]  /*0290*/  SHFL.DOWN PT, R11, R10, 0x1, 0x1f ;  /* 0x08201f000a0b7f89 */ /* 0x000e2200000e0000 */
[C---:B------:R-:W-:Y:S02]  /*02a0*/  ISETP.NE.AND P0, PT, R6.reuse, RZ, PT ;  /* 0x000000ff0600720c */ /* 0x040fe40003f05270 */
[----:B------:R-:W-:Y:S02]  /*02b0*/  LEA R6, R6, UR4, 0x2 ;  /* 0x0000000406067c11 */ /* 0x000fe4000f8e10ff */
[----:B0-----:R-:W-:-:S09]  /*02c0*/  FMNMX R13, R10, R11, !PT ;  /* 0x0000000b0a0d7209 */ /* 0x001fd20007800000 */
[----:B------:R-:W-:Y:S01]  /*02d0*/  @!P0 STS [R4+UR4], R13 ;  /* 0x0000000d04008988 */ /* 0x000fe20008000804 */
[----:B------:R-:W-:Y:S06]  /*02e0*/  BAR.SYNC.DEFER_BLOCKING 0x0 ;  /* 0x0000000000007b1d */ /* 0x000fec0000010000 */
[----:B------:R-:W0:Y:S04]  /*02f0*/  LDS R7, [R6] ;  /* 0x0000000006077984 */ /* 0x000e280000000800 */
[----:B0-----:R-:W0:Y:S02]  /*0300*/  SHFL.DOWN PT, R8, R7, 0x10, 0x1f ;  /* 0x0a001f0007087f89 */ /* 0x001e2400000e0000 */
[----:B0-----:R-:W-:Y:S01]  /*0310*/  FMNMX R8, R7, R8, !PT ;  /* 0x0000000807087209 */ /* 0x001fe20007800000 */
[----:B------:R-:W-:-:S04]  /*0320*/  HFMA2 R7, -RZ, RZ, 0, 0 ;  /* 0x00000000ff077431 */ /* 0x000fc800000001ff */
[----:B------:R-:W0:Y:S02]  /*0330*/  SHFL.DOWN PT, R9, R8, 0x8, 0x1f ;  /* 0x09001f0008097f89 */ /* 0x000e2400000e0000 */
[----:B0-----:R-:W-:-:S05]  /*0340*/  FMNMX R9, R8, R9, !PT ;  /* 0x0000000908097209 */ /* 0x001fca0007800000 */
[----:B------:R-:W0:Y:S02]  /*0350*/  SHFL.DOWN PT, R10, R9, 0x4, 0x1f ;  /* 0x08801f00090a7f89 */ /* 0x000e2400000e0000 */
[----:B0-----:R-:W-:-:S05]  /*0360*/  FMNMX R10, R9, R10, !PT ;  /* 0x0000000a090a7209 */ /* 0x001fca0007800000 */
[----:B------:R-:W0:Y:S02]  /*0370*/  SHFL.DOWN PT, R11, R10, 0x2, 0x1f ;  /* 0x08401f000a0b7f89 */ /* 0x000e2400000e0000 */
[----:B0-----:R-:W-:-:S05]  /*0380*/  FMNMX R11, R10, R11, !PT ;  /* 0x0000000b0a0b7209 */ /* 0x001fca0007800000 */
[----:B------:R-:W0:Y:S02]  /*0390*/  SHFL.DOWN PT, R12, R11, 0x1, 0x1f ;  /* 0x08201f000b0c7f89 */ /* 0x000e2400000e0000 */
[----:B0-----:R-:W-:-:S06]  /*03a0*/  FMNMX R12, R11, R12, !PT ;  /* 0x0000000c0b0c7209 */ /* 0x001fcc0007800000 */
[----:B------:R-:W0:Y:S01]  /*03b0*/  SHFL.IDX PT, R12, R12, RZ, 0x1f ;  /* 0x00001fff0c0c7589 */ /* 0x000e2200000e0000 */
[----:B------:R-:W-:Y:S05]  /*03c0*/  @P1 BRA `(.L_x_40) ;  /* 0x0000000000401947 */ /* 0x000fea0003800000 */
[----:B------:R-:W1:Y:S01]  /*03d0*/  LDC R14, c[0x0][0x360] ;  /* 0x0000d800ff0e7b82 */ /* 0x000e620000000800 */
[----:B------:R-:W-:Y:S02]  /*03e0*/  IMAD.MOV.U32 R7, RZ, RZ, RZ ;  /* 0x000000ffff077224 */ /* 0x000fe400078e00ff */
[----:B------:R-:W-:-:S07]  /*03f0*/  IMAD.MOV.U32 R11, RZ, RZ, R5 ;  /* 0x000000ffff0b7224 */ /* 0x000fce00078e0005 */
.L_x_41:
[----:B--2---:R-:W-:-:S05]  /*0400*/  IMAD.WIDE R8, R11, 0x4, R2 ;  /* 0x000000040b087825 */ /* 0x004fca00078e0202 */
[----:B------:R-:W0:Y:S01]  /*0410*/  LDG.E R13, desc[UR6][R8.64] ;  /* 0x00000006080d7981 */ /* 0x000e22000c1e1900 */
[----:B-1----:R-:W-:Y:S02]  /*0420*/  IMAD.IADD R11, R14, 0x1, R11 ;  /* 0x000000010e0b7824 */ /* 0x002fe400078e020b */
[----:B0-----:R-:W-:-:S04]  /*0430*/  FADD R13, -R12, R13 ;  /* 0x0000000d0c0d7221 */ /* 0x001fc80000000100 */
[----:B------:R-:W-:-:S05]  /*0440*/  FMUL R13, R13, 1.4426950216293334961 ;  /* 0x3fb8aa3b0d0d7820 */ /* 0x000fca0000400000 */
[----:B------:R-:W-:-:S13]  /*0450*/  FSETP.GEU.AND P1, PT, R13, -126, PT ;  /* 0xc2fc00000d00780b */ /* 0x000fda0003f2e000 */
[----:B------:R-:W-:-:S04]  /*0460*/  @!P1 FMUL R13, R13, 0.5 ;  /* 0x3f0000000d0d9820 */ /* 0x000fc80000400000 */
[----:B------:R-:W0:Y:S02]  /*0470*/  MUFU.EX2 R10, R13 ;  /* 0x0000000d000a7308 */ /* 0x000e240000000800 */
[----:B0-----:R-:W-:Y:S01]  /*0480*/  @!P1 FMUL R10, R10, R10 ;  /* 0x0000000a0a0a9220 */ /* 0x001fe20000400000 */
[----:B------:R-:W-:-:S03]  /*0490*/  ISETP.GE.AND P1, PT, R11, R0, PT ;  /* 0x000000000b00720c */ /* 0x000fc60003f26270 */
[----:B------:R-:W-:Y:S01]  /*04a0*/  FADD R7, R10, R7 ;  /* 0x000000070a077221 */ /* 0x000fe20000000000 */
[----:B------:R2:W-:Y:S09]  /*04b0*/  STG.E desc[UR6][R8.64], R10 ;  /* 0x0000000a08007986 */ /* 0x0005f2000c101906 */
[----:B------:R-:W-:Y:S05]  /*04c0*/  @!P1 BRA `(.L_x_41) ;  /* 0xfffffffc00cc9947 */ /* 0x000fea000383ffff */
.L_x_40:
[----:B------:R-:W-:Y:S05]  /*04d0*/  BSYNC.RECONVERGENT B0 ;  /* 0x0000000000007941 */ /* 0x000fea0003800200 */
.L_x_39:
[----:B--2---:R-:W1:Y:S02]  /*04e0*/  SHFL.DOWN PT, R8, R7, 0x10, 0x1f ;  /* 0x0a001f0007087f89 */ /* 0x004e6400000e0000 */
[----:B-1----:R-:W-:-:S05]  /*04f0*/  FADD R8, R8, R7 ;  /* 0x0000000708087221 */ /* 0x002fca0000000000 */
[----:B------:R-:W1:Y:S02]  /*0500*/  SHFL.DOWN PT, R9, R8, 0x8, 0x1f ;  /* 0x09001f0008097f89 */ /* 0x000e6400000e0000 */
[----:B-1----:R-:W-:-:S05]  /*0510*/  FADD R9, R8, R9 ;  /* 0x0000000908097221 */ /* 0x002fca0000000000 */
[----:B------:R-:W1:Y:S02]  /*0520*/  SHFL.DOWN PT, R10, R9, 0x4, 0x1f ;  /* 0x08801f00090a7f89 */ /* 0x000e6400000e0000 */
[----:B-1----:R-:W-:-:S05]  /*0530*/  FADD R10, R9, R10 ;  /* 0x0000000a090a7221 */ /* 0x002fca0000000000 */
[----:B------:R-:W1:Y:S02]  /*0540*/  SHFL.DOWN PT, R11, R10, 0x2, 0x1f ;  /* 0x08401f000a0b7f89 */ /* 0x000e6400000e0000 */
[----:B-1----:R-:W-:-:S05]  /*0550*/  FADD R11, R10, R11 ;  /* 0x0000000b0a0b7221 */ /* 0x002fca0000000000 */
[----:B0-----:R-:W0:Y:S02]  /*0560*/  SHFL.DOWN PT, R12, R11, 0x1, 0x1f ;  /* 0x08201f000b0c7f89 */ /* 0x001e2400000e0000 */
[----:B0-----:R-:W-:-:S05]  /*0570*/  FADD R13, R11, R12 ;  /* 0x0000000c0b0d7221 */ /* 0x001fca0000000000 */
[----:B------:R-:W-:Y:S01]  /*0580*/  @!P0 STS [R4+UR4], R13 ;  /* 0x0000000d04008988 */ /* 0x000fe20008000804 */
[----:B------:R-:W-:Y:S01]  /*0590*/  BAR.SYNC.DEFER_BLOCKING 0x0 ;  /* 0x0000000000007b1d */ /* 0x000fe20000010000 */
[----:B------:R-:W-:-:S05]  /*05a0*/  ISETP.GE.AND P0, PT, R5, R0, PT ;  /* 0x000000000500720c */ /* 0x000fca0003f06270 */
[----:B------:R-:W0:Y:S04]  /*05b0*/  LDS R6, [R6] ;  /* 0x0000000006067984 */ /* 0x000e280000000800 */
[----:B0-----:R-:W0:Y:S02]  /*05c0*/  SHFL.DOWN PT, R7, R6, 0x10, 0x1f ;  /* 0x0a001f0006077f89 */ /* 0x001e2400000e0000 */
[----:B0-----:R-:W-:-:S05]  /*05d0*/  FADD R7, R6, R7 ;  /* 0x0000000706077221 */ /* 0x001fca0000000000 */
[----:B------:R-:W0:Y:S02]  /*05e0*/  SHFL.DOWN PT, R8, R7, 0x8, 0x1f ;  /* 0x09001f0007087f89 */ /* 0x000e2400000e0000 */
[----:B0-----:R-:W-:-:S05]  /*05f0*/  FADD R8, R7, R8 ;  /* 0x0000000807087221 */ /* 0x001fca0000000000 */
[----:B------:R-:W0:Y:S02]  /*0600*/  SHFL.DOWN PT, R9, R8, 0x4, 0x1f ;  /* 0x08801f0008097f89 */ /* 0x000e2400000e0000 */
[----:B0-----:R-:W-:-:S05]  /*0610*/  FADD R9, R8, R9 ;  /* 0x0000000908097221 */ /* 0x001fca0000000000 */
[----:B------:R-:W0:Y:S02]  /*0620*/  SHFL.DOWN PT, R10, R9, 0x2, 0x1f ;  /* 0x08401f00090a7f89 */ /* 0x000e2400000e0000 */
[----:B0-----:R-:W-:-:S05]  /*0630*/  FADD R10, R9, R10 ;  /* 0x0000000a090a7221 */ /* 0x001fca0000000000 */
[----:B------:R-:W0:Y:S02]  /*0640*/  SHFL.DOWN PT, R11, R10, 0x1, 0x1f ;  /* 0x08201f000a0b7f89 */ /* 0x000e2400000e0000 */
[----:B0-----:R-:W-:-:S06]  /*0650*/  FADD R11, R10, R11 ;  /* 0x0000000b0a0b7221 */ /* 0x001fcc0000000000 */
[----:B------:R-:W0:Y:S01]  /*0660*/  SHFL.IDX PT, R11, R11, RZ, 0x1f ;  /* 0x00001fff0b0b7589 */ /* 0x000e2200000e0000 */
[----:B------:R-:W-:Y:S05]  /*0670*/  @P0 EXIT ;  /* 0x000000000000094d */ /* 0x000fea0003800000 */
[----:B0-----:R-:W-:Y:S01]  /*0680*/  IADD3 R0, PT, PT, R11, 0x1800000, RZ ;  /* 0x018000000b007810 */ /* 0x001fe20007ffe0ff */
[----:B------:R-:W0:Y:S03]  /*0690*/  LDCU UR4, c[0x0][0x360] ;  /* 0x00006c00ff0477ac */ /* 0x000e260008000800 */
[----:B------:R-:W-:Y:S01]  /*06a0*/  LOP3.LUT R0, R0, 0x7f800000, RZ, 0xc0, !PT ;  /* 0x7f80000000007812 */ /* 0x000fe200078ec0ff */
[----:B------:R-:W1:Y:S03]  /*06b0*/  LDCU UR5, c[0x0][0x388] ;  /* 0x00007100ff0577ac */ /* 0x000e660008000800 */
[----:B------:R-:W-:-:S13]  /*06c0*/  ISETP.GT.U32.AND P0, PT, R0, 0x1ffffff, PT ;  /* 0x01ffffff0000780c */ /* 0x000fda0003f04070 */
[----:B0-----:R-:W-:Y:S05]  /*06d0*/  @P0 BRA `(.L_x_42) ;  /* 0x00000000000c0947 */ /* 0x001fea0003800000 */
[----:B------:R-:W-:-:S07]  /*06e0*/  MOV R4, 0x700 ;  /* 0x0000070000047802 */ /* 0x000fce0000000f00 */
[----:B-1----:R-:W-:Y:S05]  /*06f0*/  CALL.REL.NOINC `($__internal_3_$__cuda_sm20_rcp_rn_f32_slowpath) ;  /* 0x0000000000347944 */ /* 0x002fea0003c00000 */
[----:B------:R-:W-:Y:S05]  /*0700*/  BRA `(.L_x_43) ;  /* 0x0000000000107947 */ /* 0x000fea0003800000 */
.L_x_42:
[----:B------:R-:W0:Y:S02]  /*0710*/  MUFU.RCP R0, R11 ;  /* 0x0000000b00007308 */ /* 0x000e240000001000 */
[----:B0-----:R-:W-:-:S04]  /*0720*/  FFMA R4, R11, R0, -1 ;  /* 0xbf8000000b047423 */ /* 0x001fc80000000000 */
[----:B------:R-:W-:-:S04]  /*0730*/  FADD.FTZ R7, -R4, -RZ ;  /* 0x800000ff04077221 */ /* 0x000fc80000010100 */
[----:B------:R-:W-:-:S07]  /*0740*/  FFMA R0, R0, R7, R0 ;  /* 0x0000000700007223 */ /* 0x000fce0000000000 */
.L_x_43:
[----:B0-----:R-:W-:-:S05]  /*0750*/  IMAD.WIDE R6, R5, 0x4, R2 ;  /* 0x0000000405067825 */ /* 0x001fca00078e0202 */
[----:B------:R-:W2:Y:S01]  /*0760*/  LDG.E R9, desc[UR6][R6.64] ;  /* 0x0000000606097981 */ /* 0x000ea2000c1e1900 */
[----:B------:R-:W-:-:S05]  /*0770*/  VIADD R5, R5, UR4 ;  /* 0x0000000405057c36 */ /* 0x000fca0008000000 */
[----:B-1----:R-:W-:Y:S01]  /*0780*/  ISETP.GE.AND P0, PT, R5, UR5, PT ;  /* 0x0000000505007c0c */ /* 0x002fe2000bf06270 */
[----:B--2---:R-:W-:-:S05]  /*0790*/  FMUL R9, R0, R9 ;  /* 0x0000000900097220 */ /* 0x004fca0000400000 */
[----:B------:R0:W-:Y:S07]  /*07a0*/  STG.E desc[UR6][R6.64], R9 ;  /* 0x0000000906007986 */ /* 0x0001ee000c101906 */
[----:B------:R-:W-:Y:S05]  /*07b0*/  @!P0 BRA `(.L_x_43) ;  /* 0xfffffffc00e48947 */ /* 0x000fea000383ffff */
[----:B------:R-:W-:Y:S05]  /*07c0*/  EXIT ;  /* 0x000000000000794d */ /* 0x000fea0003800000 */
        .weak           $__internal_3_$__cuda_sm20_rcp_rn_f32_slowpath
        .type           $__internal_3_$__cuda_sm20_rcp_rn_f32_slowpath,@function
        .size           $__internal_3_$__cuda_sm20_rcp_rn_f32_slowpath,(.L_x_52 - $__internal_3_$__cuda_sm20_rcp_rn_f32_slowpath)
$__internal_3_$__cuda_sm20_rcp_rn_f32_slowpath:
[----:B------:R-:W-:-:S05]  /*07d0*/  IMAD.SHL.U32 R0, R11, 0x2, RZ ;  /* 0x000000020b007824 */ /* 0x000fca00078e00ff */
[----:B------:R-:W-:Y:S01]  /*07e0*/  SHF.R.U32.HI R6, RZ, 0x18, R0 ;  /* 0x00000018ff067819 */ /* 0x000fe20000011600 */
[----:B------:R-:W-:-:S03]  /*07f0*/  IMAD.MOV.U32 R0, RZ, RZ, R11 ;  /* 0x000000ffff007224 */ /* 0x000fc600078e000b */
[----:B------:R-:W-:-:S13]  /*0800*/  ISETP.NE.U32.AND P0, PT, R6, RZ, PT ;  /* 0x000000ff0600720c */ /* 0x000fda0003f05070 */
[----:B------:R-:W-:Y:S05]  /*0810*/  @P0 BRA `(.L_x_44) ;  /* 0x00000000002c0947 */ /* 0x000fea0003800000 */
[----:B------:R-:W-:-:S04]  /*0820*/  SHF.L.U32 R6, R0, 0x1, RZ ;  /* 0x0000000100067819 */ /* 0x000fc800000006ff */
[----:B------:R-:W-:-:S13]  /*0830*/  ISETP.NE.AND P0, PT, R6, RZ, PT ;  /* 0x000000ff0600720c */ /* 0x000fda0003f05270 */
[----:B------:R0:W1:Y:S01]  /*0840*/  @!P0 MUFU.RCP R6, R0 ;  /* 0x0000000000068308 */ /* 0x0000620000001000 */
[----:B------:R-:W-:Y:S05]  /*0850*/  @!P0 BRA `(.L_x_45) ;  /* 0x0000000000a48947 */ /* 0x000fea0003800000 */
[----:B------:R-:W-:-:S04]  /*0860*/  FFMA R7, R0, 1.84467440737095516160e+19, RZ ;  /* 0x5f80000000077823 */ /* 0x000fc800000000ff */
[----:B0-----:R-:W1:Y:S02]  /*0870*/  MUFU.RCP R0, R7 ;  /* 0x0000000700007308 */ /* 0x001e640000001000 */
[----:B-1----:R-:W-:-:S04]  /*0880*/  FFMA R6, R7, R0, -1 ;  /* 0xbf80000007067423 */ /* 0x002fc80000000000 */
[----:B------:R-:W-:-:S04]  /*0890*/  FADD.FTZ R9, -R6, -RZ ;  /* 0x800000ff06097221 */ /* 0x000fc80000010100 */
[----:B------:R-:W-:-:S04]  /*08a0*/  FFMA R0, R0, R9, R0 ;  /* 0x0000000900007223 */ /* 0x000fc80000000000 */
[----:B------:R-:W-:Y:S01]  /*08b0*/  FFMA R6, R0, 1.84467440737095516160e+19, RZ ;  /* 0x5f80000000067823 */ /* 0x000fe200000000ff */
[----:B------:R-:W-:Y:S06]  /*08c0*/  BRA `(.L_x_45) ;  /* 0x0000000000887947 */ /* 0x000fec0003800000 */
.L_x_44:
        /* <DEDUP_REMOVED lines=16> */
[----:B------:R-:W-:-:S03]  /*09d0*/  LOP3.LUT R8, R13, R10, RZ, 0xc0, !PT ;  /* 0x0000000a0d087212 */ /* 0x000fc600078ec0ff */
[----:B------:R-:W-:Y:S01]  /*09e0*/  IMAD.MOV R9, RZ, RZ, -R9 ;  /* 0x000000ffff097224 */ /* 0x000fe200078e0a09 */
[----:B------:R-:W-:-:S04]  /*09f0*/  SHF.R.U32.HI R8, RZ, R7, R8 ;  /* 0x00000007ff087219 */ /* 0x000fc80000011608 */
[----:B------:R-:W-:Y:S02]  /*0a00*/  LOP3.LUT P1, RZ, R9, R7, R10, 0xf8, !PT ;  /* 0x0000000709ff7212 */ /* 0x000fe4000782f80a */
[C---:B------:R-:W-:Y:S02]  /*0a10*/  LOP3.LUT P0, RZ, R8.reuse, 0x1, RZ, 0xc0, !PT ;  /* 0x0000000108ff7812 */ /* 0x040fe4000780c0ff */
[----:B------:R-:W-:-:S04]  /*0a20*/  LOP3.LUT P2, RZ, R8, 0x2, RZ, 0xc0, !PT ;  /* 0x0000000208ff7812 */ /* 0x000fc8000784c0ff */
[----:B------:R-:W-:Y:S02]  /*0a30*/  PLOP3.LUT P0, PT, P0, P1, P2, 0xe0, 0x0 ;  /* 0x000000000000781c */ /* 0x000fe40000703c20 */
[----:B------:R-:W-:Y:S02]  /*0a40*/  LOP3.LUT P1, RZ, R0, 0x7fffff, RZ, 0xc0, !PT ;  /* 0x007fffff00ff7812 */ /* 0x000fe4000782c0ff */
[----:B------:R-:W-:-:S04]  /*0a50*/  SEL R7, RZ, 0x1, !P0 ;  /* 0x00000001ff077807 */ /* 0x000fc80004000000 */
[----:B------:R-:W-:-:S04]  /*0a60*/  IADD3 R7, PT, PT, -R7, RZ, RZ ;  /* 0x000000ff07077210 */ /* 0x000fc80007ffe1ff */
[----:B------:R-:W-:Y:S01]  /*0a70*/  ISETP.GE.AND P0, PT, R7, RZ, PT ;  /* 0x000000ff0700720c */ /* 0x000fe20003f06270 */
[----:B------:R-:W-:-:S05]  /*0a80*/  VIADD R7, R6, 0xffffff04 ;  /* 0xffffff0406077836 */ /* 0x000fca0000000000 */
[----:B------:R-:W-:-:S07]  /*0a90*/  SHF.R.U32.HI R7, RZ, R7, R10 ;  /* 0x00000007ff077219 */ /* 0x000fce000001160a */
[----:B------:R-:W-:-:S04]  /*0aa0*/  @!P0 VIADD R7, R7, 0x1 ;  /* 0x0000000107078836 */ /* 0x000fc80000000000 */
[----:B------:R-:W-:-:S05]  /*0ab0*/  @!P1 IMAD.SHL.U32 R7, R7, 0x2, RZ ;  /* 0x0000000207079824 */ /* 0x000fca00078e00ff */
[----:B------:R-:W-:Y:S01]  /*0ac0*/  LOP3.LUT R6, R7, 0x80000000, R0, 0xf8, !PT ;  /* 0x8000000007067812 */ /* 0x000fe200078ef800 */
[----:B------:R-:W-:Y:S06]  /*0ad0*/  BRA `(.L_x_45) ;  /* 0x0000000000047947 */ /* 0x000fec0003800000 */
.L_x_46:
[----:B------:R2:W3:Y:S02]  /*0ae0*/  MUFU.RCP R6, R0 ;  /* 0x0000000000067308 */ /* 0x0004e40000001000 */
.L_x_45:
[----:B0123--:R-:W-:Y:S01]  /*0af0*/  MOV R0, R6 ;  /* 0x0000000600007202 */ /* 0x00ffe20000000f00 */
[----:B------:R-:W-:Y:S02]  /*0b00*/  IMAD.MOV.U32 R6, RZ, RZ, R4 ;  /* 0x000000ffff067224 */ /* 0x000fe400078e0004 */
[----:B------:R-:W-:-:S04]  /*0b10*/  IMAD.MOV.U32 R7, RZ, RZ, 0x0 ;  /* 0x00000000ff077424 */ /* 0x000fc800078e00ff */
[----:B------:R-:W-:Y:S05]  /*0b20*/  RET.REL.NODEC R6 `(batched_softmax) ;  /* 0xfffffff406347950 */ /* 0x000fea0003c3ffff */
.L_x_47:
        /* <DEDUP_REMOVED lines=13> */
.L_x_52:


//--------------------- .text.fp32_to_bf16        --------------------------
	.section	.text.fp32_to_bf16,"ax",@progbits
	.align	128
        .global         fp32_to_bf16
        .type           fp32_to_bf16,@function
        .size           fp32_to_bf16,(.L_x_57 - fp32_to_bf16)
        .other          fp32_to_bf16,@"STO_CUDA_ENTRY STV_DEFAULT"
fp32_to_bf16:
.text.fp32_to_bf16:
        /* <DEDUP_REMOVED lines=9> */
[----:B------:R-:W1:Y:S07]  /*0090*/  LDCU.64 UR4, c[0x0][0x358] ;  /* 0x00006b00ff0477ac */ /* 0x000e6e0008000a00 */
[----:B------:R-:W2:Y:S01]  /*00a0*/  LDC.64 R4, c[0x0][0x388] ;  /* 0x0000e200ff047b82 */ /* 0x000ea20000000a00 */
[----:B0-----:R-:W-:-:S06]  /*00b0*/  IMAD.WIDE R2, R7, 0x4, R2 ;  /* 0x0000000407027825 */ /* 0x001fcc00078e0202 */
[----:B-1----:R-:W3:Y:S01]  /*00c0*/  LDG.E R2, desc[UR4][R2.64] ;  /* 0x0000000402027981 */ /* 0x002ee2000c1e1900 */
[----:B--2---:R-:W-:Y:S01]  /*00d0*/  IMAD.WIDE R4, R7, 0x2, R4 ;  /* 0x0000000207047825 */ /* 0x004fe200078e0204 */
[----:B---3--:R-:W-:-:S05]  /*00e0*/  F2FP.BF16.F32.PACK_AB.RZ R0, RZ, R2 ;  /* 0x00000002ff00723e */ /* 0x008fca00000190ff */
[----:B------:R-:W-:Y:S01]  /*00f0*/  STG.E.U16 desc[UR4][R4.64], R0 ;  /* 0x0000000004007986 */ /* 0x000fe2000c101504 */
[----:B------:R-:W-:Y:S05]  /*0100*/  EXIT ;  /* 0x000000000000794d */ /* 0x000fea0003800000 */
.L_x_48:
        /* <DEDUP_REMOVED lines=15> */
.L_x_57:


//--------------------- .nv.shared.rmsnorm        --------------------------
	.section	.nv.shared.rmsnorm,"aw",@nobits
	.sectionflags	@""
	.align	16
	.zero		1024


//--------------------- .nv.shared.reserved.0     --------------------------
	.section	.nv.shared.reserved.0,"aw",@nobits
	.weak		__nv_reservedSMEM_offset_0_alias
	.size		__nv_reservedSMEM_offset_0_alias, 0, 64
	.other		__nv_reservedSMEM_offset_0_alias,@"STO_CUDA_RESERVED_SHARED STV_DEFAULT"
__nv_reservedSMEM_offset_0_alias:
	.zero		0
	.zero		64


//--------------------- .nv.shared.rope_rotary_encoding --------------------------
	.section	.nv.shared.rope_rotary_encoding,"aw",@nobits
	.sectionflags	@""
	.align	16
	.zero		1024


//--------------------- .nv.shared.swiGLU         --------------------------
	.section	.nv.shared.swiGLU,"aw",@nobits
	.sectionflags	@""
	.align	16
	.zero		1024


//--------------------- .nv.shared.batched_softmax --------------------------
	.section	.nv.shared.batched_softmax,"aw",@nobits
	.sectionflags	@""
	.align	16
	.zero		1024


//--------------------- .nv.shared.fp32_to_bf16   --------------------------
	.section	.nv.shared.fp32_to_bf16,"aw",@nobits
	.sectionflags	@""
	.align	16
	.zero		1024


//--------------------- .nv.constant0.rmsnorm     --------------------------
	.section	.nv.constant0.rmsnorm,"a",@progbits
	.sectionflags	@""
	.align	4
.nv.constant0.rmsnorm:
	.zero		924


//--------------------- .nv.constant0.rope_rotary_encoding --------------------------
	.section	.nv.constant0.rope_rotary_encoding,"a",@progbits
	.sectionflags	@""
	.align	4
.nv.constant0.rope_rotary_encoding:
	.zero		928


//--------------------- .nv.constant0.swiGLU      --------------------------
	.section	.nv.constant0.swiGLU,"a",@progbits
	.sectionflags	@""
	.align	4
.nv.constant0.swiGLU:
	.zero		916


//--------------------- .nv.constant0.batched_softmax --------------------------
	.section	.nv.constant0.batched_softmax,"a",@progbits
	.sectionflags	@""
	.align	4
.nv.constant0.batched_softmax:
	.zero		912


//--------------------- .nv.constant0.fp32_to_bf16 --------------------------
	.section	.nv.constant0.fp32_to_bf16,"a",@progbits
	.sectionflags	@""
	.align	4
.nv.constant0.fp32_to_bf16:
	.zero		916


//--------------------- SYMBOLS --------------------------

	.type		.nv.reservedSmem.offset0,@object
	.size		.nv.reservedSmem.offset0,0x4
	.type		.nv.reservedSmem.cap,@object
	.size		.nv.reservedSmem.cap,0x4
